//
// Generated by NVIDIA NVVM Compiler
//
// Compiler Build ID: CL-36424714
// Cuda compilation tools, release 13.0, V13.0.88
// Based on NVVM 20.0.0
//

.version 9.0
.target sm_100
.address_size 64

	// .globl	_Z28matrix_multiplication_kernelPKfS0_Pfiii

.visible .entry _Z28matrix_multiplication_kernelPKfS0_Pfiii(
	.param .u64 .ptr .align 1 _Z28matrix_multiplication_kernelPKfS0_Pfiii_param_0,
	.param .u64 .ptr .align 1 _Z28matrix_multiplication_kernelPKfS0_Pfiii_param_1,
	.param .u64 .ptr .align 1 _Z28matrix_multiplication_kernelPKfS0_Pfiii_param_2,
	.param .u32 _Z28matrix_multiplication_kernelPKfS0_Pfiii_param_3,
	.param .u32 _Z28matrix_multiplication_kernelPKfS0_Pfiii_param_4,
	.param .u32 _Z28matrix_multiplication_kernelPKfS0_Pfiii_param_5
)
{
	.reg .pred 	%p<211>;
	.reg .b32 	%r<427>;
	.reg .b32 	%f<387>;
	.reg .b64 	%rd<148>;

	ld.param.u32 	%r62, [_Z28matrix_multiplication_kernelPKfS0_Pfiii_param_4];
	mov.u32 	%r64, %ctaid.y;
	shl.b32 	%r65, %r64, 7;
	mov.u32 	%r66, %tid.y;
	add.s32 	%r1, %r65, %r66;
	mov.u32 	%r67, %ctaid.x;
	shl.b32 	%r68, %r67, 7;
	mov.u32 	%r69, %tid.x;
	add.s32 	%r417, %r68, %r69;
	setp.lt.s32 	%p1, %r62, 1;
	mov.f32 	%f323, 0f00000000;
	mov.f32 	%f324, %f323;
	mov.f32 	%f325, %f323;
	mov.f32 	%f326, %f323;
	mov.f32 	%f327, %f323;
	mov.f32 	%f328, %f323;
	mov.f32 	%f329, %f323;
	mov.f32 	%f330, %f323;
	mov.f32 	%f331, %f323;
	mov.f32 	%f332, %f323;
	mov.f32 	%f333, %f323;
	mov.f32 	%f334, %f323;
	mov.f32 	%f335, %f323;
	mov.f32 	%f336, %f323;
	mov.f32 	%f337, %f323;
	mov.f32 	%f338, %f323;
	mov.f32 	%f339, %f323;
	mov.f32 	%f340, %f323;
	mov.f32 	%f341, %f323;
	mov.f32 	%f342, %f323;
	mov.f32 	%f343, %f323;
	mov.f32 	%f344, %f323;
	mov.f32 	%f345, %f323;
	mov.f32 	%f346, %f323;
	mov.f32 	%f347, %f323;
	mov.f32 	%f348, %f323;
	mov.f32 	%f349, %f323;
	mov.f32 	%f350, %f323;
	mov.f32 	%f351, %f323;
	mov.f32 	%f352, %f323;
	mov.f32 	%f353, %f323;
	mov.f32 	%f354, %f323;
	mov.f32 	%f355, %f323;
	mov.f32 	%f356, %f323;
	mov.f32 	%f357, %f323;
	mov.f32 	%f358, %f323;
	mov.f32 	%f359, %f323;
	mov.f32 	%f360, %f323;
	mov.f32 	%f361, %f323;
	mov.f32 	%f362, %f323;
	mov.f32 	%f363, %f323;
	mov.f32 	%f364, %f323;
	mov.f32 	%f365, %f323;
	mov.f32 	%f366, %f323;
	mov.f32 	%f367, %f323;
	mov.f32 	%f368, %f323;
	mov.f32 	%f369, %f323;
	mov.f32 	%f370, %f323;
	mov.f32 	%f371, %f323;
	mov.f32 	%f372, %f323;
	mov.f32 	%f373, %f323;
	mov.f32 	%f374, %f323;
	mov.f32 	%f375, %f323;
	mov.f32 	%f376, %f323;
	mov.f32 	%f377, %f323;
	mov.f32 	%f378, %f323;
	mov.f32 	%f379, %f323;
	mov.f32 	%f380, %f323;
	mov.f32 	%f381, %f323;
	mov.f32 	%f382, %f323;
	mov.f32 	%f383, %f323;
	mov.f32 	%f384, %f323;
	mov.f32 	%f385, %f323;
	mov.f32 	%f386, %f323;
	@%p1 bra 	$L__BB0_35;
	mul.lo.s32 	%r419, %r1, %r62;
	shl.b32 	%r71, %r62, 4;
	add.s32 	%r420, %r419, %r71;
	shl.b32 	%r72, %r62, 5;
	add.s32 	%r421, %r72, %r419;
	add.s32 	%r422, %r421, %r71;
	shl.b32 	%r73, %r62, 6;
	add.s32 	%r423, %r73, %r419;
	add.s32 	%r424, %r423, %r71;
	add.s32 	%r425, %r72, %r423;
	add.s32 	%r426, %r425, %r71;
	neg.s32 	%r416, %r62;
	mov.f32 	%f323, 0f00000000;
	mov.b32 	%r418, 0;
$L__BB0_2:
	ld.param.u32 	%r271, [_Z28matrix_multiplication_kernelPKfS0_Pfiii_param_3];
	mov.u32 	%r74, %ctaid.y;
	shl.b32 	%r75, %r74, 7;
	mov.u32 	%r76, %tid.y;
	add.s32 	%r77, %r75, %r76;
	setp.ge.s32 	%p2, %r77, %r271;
	mov.f32 	%f307, 0f00000000;
	@%p2 bra 	$L__BB0_4;
	ld.param.u64 	%rd127, [_Z28matrix_multiplication_kernelPKfS0_Pfiii_param_0];
	cvta.to.global.u64 	%rd14, %rd127;
	mul.wide.u32 	%rd15, %r419, 4;
	add.s64 	%rd16, %rd14, %rd15;
	ld.global.f32 	%f307, [%rd16];
$L__BB0_4:
	ld.param.u32 	%r272, [_Z28matrix_multiplication_kernelPKfS0_Pfiii_param_3];
	mov.u32 	%r78, %ctaid.y;
	shl.b32 	%r79, %r78, 7;
	mov.u32 	%r80, %tid.y;
	add.s32 	%r81, %r79, %r80;
	add.s32 	%r82, %r81, 16;
	setp.ge.s32 	%p3, %r82, %r272;
	mov.f32 	%f308, 0f00000000;
	@%p3 bra 	$L__BB0_6;
	ld.param.u64 	%rd128, [_Z28matrix_multiplication_kernelPKfS0_Pfiii_param_0];
	cvta.to.global.u64 	%rd17, %rd128;
	mul.wide.u32 	%rd18, %r420, 4;
	add.s64 	%rd19, %rd17, %rd18;
	ld.global.f32 	%f308, [%rd19];
$L__BB0_6:
	ld.param.u32 	%r273, [_Z28matrix_multiplication_kernelPKfS0_Pfiii_param_3];
	mov.u32 	%r83, %ctaid.y;
	shl.b32 	%r84, %r83, 7;
	mov.u32 	%r85, %tid.y;
	add.s32 	%r86, %r84, %r85;
	add.s32 	%r87, %r86, 32;
	setp.ge.s32 	%p4, %r87, %r273;
	mov.f32 	%f309, 0f00000000;
	@%p4 bra 	$L__BB0_8;
	ld.param.u64 	%rd129, [_Z28matrix_multiplication_kernelPKfS0_Pfiii_param_0];
	cvta.to.global.u64 	%rd20, %rd129;
	mul.wide.u32 	%rd21, %r421, 4;
	add.s64 	%rd22, %rd20, %rd21;
	ld.global.f32 	%f309, [%rd22];
$L__BB0_8:
	ld.param.u32 	%r274, [_Z28matrix_multiplication_kernelPKfS0_Pfiii_param_3];
	mov.u32 	%r88, %ctaid.y;
	shl.b32 	%r89, %r88, 7;
	mov.u32 	%r90, %tid.y;
	add.s32 	%r91, %r89, %r90;
	add.s32 	%r92, %r91, 48;
	setp.ge.s32 	%p5, %r92, %r274;
	mov.f32 	%f310, 0f00000000;
	@%p5 bra 	$L__BB0_10;
	ld.param.u64 	%rd130, [_Z28matrix_multiplication_kernelPKfS0_Pfiii_param_0];
	cvta.to.global.u64 	%rd23, %rd130;
	mul.wide.u32 	%rd24, %r422, 4;
	add.s64 	%rd25, %rd23, %rd24;
	ld.global.f32 	%f310, [%rd25];
$L__BB0_10:
	ld.param.u32 	%r275, [_Z28matrix_multiplication_kernelPKfS0_Pfiii_param_3];
	mov.u32 	%r93, %ctaid.y;
	shl.b32 	%r94, %r93, 7;
	mov.u32 	%r95, %tid.y;
	add.s32 	%r96, %r94, %r95;
	add.s32 	%r97, %r96, 64;
	setp.ge.s32 	%p6, %r97, %r275;
	mov.f32 	%f311, 0f00000000;
	@%p6 bra 	$L__BB0_12;
	ld.param.u64 	%rd131, [_Z28matrix_multiplication_kernelPKfS0_Pfiii_param_0];
	cvta.to.global.u64 	%rd26, %rd131;
	mul.wide.u32 	%rd27, %r423, 4;
	add.s64 	%rd28, %rd26, %rd27;
	ld.global.f32 	%f311, [%rd28];
$L__BB0_12:
	ld.param.u32 	%r276, [_Z28matrix_multiplication_kernelPKfS0_Pfiii_param_3];
	mov.u32 	%r98, %ctaid.y;
	shl.b32 	%r99, %r98, 7;
	mov.u32 	%r100, %tid.y;
	add.s32 	%r101, %r99, %r100;
	add.s32 	%r102, %r101, 80;
	setp.ge.s32 	%p7, %r102, %r276;
	mov.f32 	%f312, 0f00000000;
	@%p7 bra 	$L__BB0_14;
	ld.param.u64 	%rd132, [_Z28matrix_multiplication_kernelPKfS0_Pfiii_param_0];
	cvta.to.global.u64 	%rd29, %rd132;
	mul.wide.u32 	%rd30, %r424, 4;
	add.s64 	%rd31, %rd29, %rd30;
	ld.global.f32 	%f312, [%rd31];
$L__BB0_14:
	ld.param.u32 	%r277, [_Z28matrix_multiplication_kernelPKfS0_Pfiii_param_3];
	mov.u32 	%r103, %ctaid.y;
	shl.b32 	%r104, %r103, 7;
	mov.u32 	%r105, %tid.y;
	add.s32 	%r106, %r104, %r105;
	add.s32 	%r107, %r106, 96;
	setp.ge.s32 	%p8, %r107, %r277;
	mov.f32 	%f313, 0f00000000;
	@%p8 bra 	$L__BB0_16;
	ld.param.u64 	%rd133, [_Z28matrix_multiplication_kernelPKfS0_Pfiii_param_0];
	cvta.to.global.u64 	%rd32, %rd133;
	mul.wide.u32 	%rd33, %r425, 4;
	add.s64 	%rd34, %rd32, %rd33;
	ld.global.f32 	%f313, [%rd34];
$L__BB0_16:
	ld.param.u32 	%r278, [_Z28matrix_multiplication_kernelPKfS0_Pfiii_param_3];
	mov.u32 	%r108, %ctaid.y;
	shl.b32 	%r109, %r108, 7;
	mov.u32 	%r110, %tid.y;
	add.s32 	%r111, %r109, %r110;
	add.s32 	%r112, %r111, 112;
	setp.ge.s32 	%p9, %r112, %r278;
	mov.f32 	%f314, 0f00000000;
	@%p9 bra 	$L__BB0_18;
	ld.param.u64 	%rd134, [_Z28matrix_multiplication_kernelPKfS0_Pfiii_param_0];
	cvta.to.global.u64 	%rd35, %rd134;
	mul.wide.u32 	%rd36, %r426, 4;
	add.s64 	%rd37, %rd35, %rd36;
	ld.global.f32 	%f314, [%rd37];
$L__BB0_18:
	ld.param.u32 	%r343, [_Z28matrix_multiplication_kernelPKfS0_Pfiii_param_5];
	mov.u32 	%r113, %ctaid.x;
	shl.b32 	%r114, %r113, 7;
	mov.u32 	%r115, %tid.x;
	add.s32 	%r116, %r114, %r115;
	setp.ge.s32 	%p10, %r116, %r343;
	mov.f32 	%f315, 0f00000000;
	@%p10 bra 	$L__BB0_20;
	ld.param.u64 	%rd135, [_Z28matrix_multiplication_kernelPKfS0_Pfiii_param_1];
	cvta.to.global.u64 	%rd38, %rd135;
	mul.wide.s32 	%rd39, %r417, 4;
	add.s64 	%rd40, %rd38, %rd39;
	ld.global.f32 	%f315, [%rd40];
$L__BB0_20:
	ld.param.u32 	%r344, [_Z28matrix_multiplication_kernelPKfS0_Pfiii_param_5];
	mov.u32 	%r117, %ctaid.x;
	shl.b32 	%r118, %r117, 7;
	mov.u32 	%r119, %tid.x;
	add.s32 	%r120, %r118, %r119;
	add.s32 	%r121, %r120, 16;
	setp.ge.s32 	%p11, %r121, %r344;
	mov.f32 	%f316, 0f00000000;
	@%p11 bra 	$L__BB0_22;
	ld.param.u64 	%rd136, [_Z28matrix_multiplication_kernelPKfS0_Pfiii_param_1];
	cvta.to.global.u64 	%rd41, %rd136;
	mov.u32 	%r122, %ctaid.x;
	shl.b32 	%r123, %r122, 7;
	mov.u32 	%r124, %tid.x;
	add.s32 	%r125, %r123, %r124;
	cvt.s64.s32 	%rd42, %r125;
	cvt.s64.s32 	%rd43, %r418;
	add.s64 	%rd44, %rd42, %rd43;
	shl.b64 	%rd45, %rd44, 2;
	add.s64 	%rd46, %rd41, %rd45;
	ld.global.f32 	%f316, [%rd46+64];
$L__BB0_22:
	ld.param.u32 	%r345, [_Z28matrix_multiplication_kernelPKfS0_Pfiii_param_5];
	mov.u32 	%r126, %ctaid.x;
	shl.b32 	%r127, %r126, 7;
	mov.u32 	%r128, %tid.x;
	add.s32 	%r129, %r127, %r128;
	add.s32 	%r130, %r129, 32;
	setp.ge.s32 	%p12, %r130, %r345;
	mov.f32 	%f317, 0f00000000;
	@%p12 bra 	$L__BB0_24;
	ld.param.u64 	%rd137, [_Z28matrix_multiplication_kernelPKfS0_Pfiii_param_1];
	cvta.to.global.u64 	%rd47, %rd137;
	mov.u32 	%r131, %ctaid.x;
	shl.b32 	%r132, %r131, 7;
	mov.u32 	%r133, %tid.x;
	add.s32 	%r134, %r132, %r133;
	cvt.s64.s32 	%rd48, %r134;
	cvt.s64.s32 	%rd49, %r418;
	add.s64 	%rd50, %rd48, %rd49;
	shl.b64 	%rd51, %rd50, 2;
	add.s64 	%rd52, %rd47, %rd51;
	ld.global.f32 	%f317, [%rd52+128];
$L__BB0_24:
	ld.param.u32 	%r346, [_Z28matrix_multiplication_kernelPKfS0_Pfiii_param_5];
	mov.u32 	%r135, %ctaid.x;
	shl.b32 	%r136, %r135, 7;
	mov.u32 	%r137, %tid.x;
	add.s32 	%r138, %r136, %r137;
	add.s32 	%r139, %r138, 48;
	setp.ge.s32 	%p13, %r139, %r346;
	mov.f32 	%f318, 0f00000000;
	@%p13 bra 	$L__BB0_26;
	ld.param.u64 	%rd138, [_Z28matrix_multiplication_kernelPKfS0_Pfiii_param_1];
	cvta.to.global.u64 	%rd53, %rd138;
	mov.u32 	%r140, %ctaid.x;
	shl.b32 	%r141, %r140, 7;
	mov.u32 	%r142, %tid.x;
	add.s32 	%r143, %r141, %r142;
	cvt.s64.s32 	%rd54, %r143;
	cvt.s64.s32 	%rd55, %r418;
	add.s64 	%rd56, %rd54, %rd55;
	shl.b64 	%rd57, %rd56, 2;
	add.s64 	%rd58, %rd53, %rd57;
	ld.global.f32 	%f318, [%rd58+192];
$L__BB0_26:
	ld.param.u32 	%r347, [_Z28matrix_multiplication_kernelPKfS0_Pfiii_param_5];
	mov.u32 	%r144, %ctaid.x;
	shl.b32 	%r145, %r144, 7;
	mov.u32 	%r146, %tid.x;
	add.s32 	%r147, %r145, %r146;
	add.s32 	%r148, %r147, 64;
	setp.ge.s32 	%p14, %r148, %r347;
	mov.f32 	%f319, 0f00000000;
	@%p14 bra 	$L__BB0_28;
	ld.param.u64 	%rd139, [_Z28matrix_multiplication_kernelPKfS0_Pfiii_param_1];
	cvta.to.global.u64 	%rd59, %rd139;
	mov.u32 	%r149, %ctaid.x;
	shl.b32 	%r150, %r149, 7;
	mov.u32 	%r151, %tid.x;
	add.s32 	%r152, %r150, %r151;
	cvt.s64.s32 	%rd60, %r152;
	cvt.s64.s32 	%rd61, %r418;
	add.s64 	%rd62, %rd60, %rd61;
	shl.b64 	%rd63, %rd62, 2;
	add.s64 	%rd64, %rd59, %rd63;
	ld.global.f32 	%f319, [%rd64+256];
$L__BB0_28:
	ld.param.u32 	%r348, [_Z28matrix_multiplication_kernelPKfS0_Pfiii_param_5];
	mov.u32 	%r153, %ctaid.x;
	shl.b32 	%r154, %r153, 7;
	mov.u32 	%r155, %tid.x;
	add.s32 	%r156, %r154, %r155;
	add.s32 	%r157, %r156, 80;
	setp.ge.s32 	%p15, %r157, %r348;
	mov.f32 	%f320, 0f00000000;
	@%p15 bra 	$L__BB0_30;
	ld.param.u64 	%rd140, [_Z28matrix_multiplication_kernelPKfS0_Pfiii_param_1];
	cvta.to.global.u64 	%rd65, %rd140;
	mov.u32 	%r158, %ctaid.x;
	shl.b32 	%r159, %r158, 7;
	mov.u32 	%r160, %tid.x;
	add.s32 	%r161, %r159, %r160;
	cvt.s64.s32 	%rd66, %r161;
	cvt.s64.s32 	%rd67, %r418;
	add.s64 	%rd68, %rd66, %rd67;
	shl.b64 	%rd69, %rd68, 2;
	add.s64 	%rd70, %rd65, %rd69;
	ld.global.f32 	%f320, [%rd70+320];
$L__BB0_30:
	ld.param.u32 	%r349, [_Z28matrix_multiplication_kernelPKfS0_Pfiii_param_5];
	mov.u32 	%r162, %ctaid.x;
	shl.b32 	%r163, %r162, 7;
	mov.u32 	%r164, %tid.x;
	add.s32 	%r165, %r163, %r164;
	add.s32 	%r166, %r165, 96;
	setp.ge.s32 	%p16, %r166, %r349;
	mov.f32 	%f321, 0f00000000;
	@%p16 bra 	$L__BB0_32;
	ld.param.u64 	%rd141, [_Z28matrix_multiplication_kernelPKfS0_Pfiii_param_1];
	cvta.to.global.u64 	%rd71, %rd141;
	mov.u32 	%r167, %ctaid.x;
	shl.b32 	%r168, %r167, 7;
	mov.u32 	%r169, %tid.x;
	add.s32 	%r170, %r168, %r169;
	cvt.s64.s32 	%rd72, %r170;
	cvt.s64.s32 	%rd73, %r418;
	add.s64 	%rd74, %rd72, %rd73;
	shl.b64 	%rd75, %rd74, 2;
	add.s64 	%rd76, %rd71, %rd75;
	ld.global.f32 	%f321, [%rd76+384];
$L__BB0_32:
	ld.param.u32 	%r350, [_Z28matrix_multiplication_kernelPKfS0_Pfiii_param_5];
	mov.u32 	%r171, %ctaid.x;
	shl.b32 	%r172, %r171, 7;
	mov.u32 	%r173, %tid.x;
	add.s32 	%r174, %r172, %r173;
	add.s32 	%r175, %r174, 112;
	setp.ge.s32 	%p17, %r175, %r350;
	mov.f32 	%f322, 0f00000000;
	@%p17 bra 	$L__BB0_34;
	ld.param.u64 	%rd142, [_Z28matrix_multiplication_kernelPKfS0_Pfiii_param_1];
	cvta.to.global.u64 	%rd77, %rd142;
	mov.u32 	%r176, %ctaid.x;
	shl.b32 	%r177, %r176, 7;
	mov.u32 	%r178, %tid.x;
	add.s32 	%r179, %r177, %r178;
	cvt.s64.s32 	%rd78, %r179;
	cvt.s64.s32 	%rd79, %r418;
	add.s64 	%rd80, %rd78, %rd79;
	shl.b64 	%rd81, %rd80, 2;
	add.s64 	%rd82, %rd77, %rd81;
	ld.global.f32 	%f322, [%rd82+448];
$L__BB0_34:
	ld.param.u32 	%r351, [_Z28matrix_multiplication_kernelPKfS0_Pfiii_param_5];
	fma.rn.f32 	%f370, %f307, %f315, %f370;
	fma.rn.f32 	%f369, %f307, %f316, %f369;
	fma.rn.f32 	%f368, %f307, %f317, %f368;
	fma.rn.f32 	%f367, %f307, %f318, %f367;
	fma.rn.f32 	%f366, %f307, %f319, %f366;
	fma.rn.f32 	%f365, %f307, %f320, %f365;
	fma.rn.f32 	%f364, %f307, %f321, %f364;
	fma.rn.f32 	%f363, %f307, %f322, %f363;
	fma.rn.f32 	%f362, %f308, %f315, %f362;
	fma.rn.f32 	%f361, %f308, %f316, %f361;
	fma.rn.f32 	%f360, %f308, %f317, %f360;
	fma.rn.f32 	%f359, %f308, %f318, %f359;
	fma.rn.f32 	%f358, %f308, %f319, %f358;
	fma.rn.f32 	%f357, %f308, %f320, %f357;
	fma.rn.f32 	%f356, %f308, %f321, %f356;
	fma.rn.f32 	%f355, %f308, %f322, %f355;
	fma.rn.f32 	%f354, %f309, %f315, %f354;
	fma.rn.f32 	%f353, %f309, %f316, %f353;
	fma.rn.f32 	%f352, %f309, %f317, %f352;
	fma.rn.f32 	%f351, %f309, %f318, %f351;
	fma.rn.f32 	%f350, %f309, %f319, %f350;
	fma.rn.f32 	%f349, %f309, %f320, %f349;
	fma.rn.f32 	%f348, %f309, %f321, %f348;
	fma.rn.f32 	%f347, %f309, %f322, %f347;
	fma.rn.f32 	%f346, %f310, %f315, %f346;
	fma.rn.f32 	%f345, %f310, %f316, %f345;
	fma.rn.f32 	%f344, %f310, %f317, %f344;
	fma.rn.f32 	%f343, %f310, %f318, %f343;
	fma.rn.f32 	%f342, %f310, %f319, %f342;
	fma.rn.f32 	%f341, %f310, %f320, %f341;
	fma.rn.f32 	%f340, %f310, %f321, %f340;
	fma.rn.f32 	%f339, %f310, %f322, %f339;
	fma.rn.f32 	%f338, %f311, %f315, %f338;
	fma.rn.f32 	%f337, %f311, %f316, %f337;
	fma.rn.f32 	%f336, %f311, %f317, %f336;
	fma.rn.f32 	%f335, %f311, %f318, %f335;
	fma.rn.f32 	%f334, %f311, %f319, %f334;
	fma.rn.f32 	%f333, %f311, %f320, %f333;
	fma.rn.f32 	%f332, %f311, %f321, %f332;
	fma.rn.f32 	%f331, %f311, %f322, %f331;
	fma.rn.f32 	%f330, %f312, %f315, %f330;
	fma.rn.f32 	%f329, %f312, %f316, %f329;
	fma.rn.f32 	%f328, %f312, %f317, %f328;
	fma.rn.f32 	%f327, %f312, %f318, %f327;
	fma.rn.f32 	%f326, %f312, %f319, %f326;
	fma.rn.f32 	%f325, %f312, %f320, %f325;
	fma.rn.f32 	%f324, %f312, %f321, %f324;
	fma.rn.f32 	%f323, %f312, %f322, %f323;
	fma.rn.f32 	%f371, %f313, %f315, %f371;
	fma.rn.f32 	%f372, %f313, %f316, %f372;
	fma.rn.f32 	%f373, %f313, %f317, %f373;
	fma.rn.f32 	%f374, %f313, %f318, %f374;
	fma.rn.f32 	%f375, %f313, %f319, %f375;
	fma.rn.f32 	%f376, %f313, %f320, %f376;
	fma.rn.f32 	%f377, %f313, %f321, %f377;
	fma.rn.f32 	%f378, %f313, %f322, %f378;
	fma.rn.f32 	%f379, %f314, %f315, %f379;
	fma.rn.f32 	%f380, %f314, %f316, %f380;
	fma.rn.f32 	%f381, %f314, %f317, %f381;
	fma.rn.f32 	%f382, %f314, %f318, %f382;
	fma.rn.f32 	%f383, %f314, %f319, %f383;
	fma.rn.f32 	%f384, %f314, %f320, %f384;
	fma.rn.f32 	%f385, %f314, %f321, %f385;
	fma.rn.f32 	%f386, %f314, %f322, %f386;
	add.s32 	%r426, %r426, 1;
	add.s32 	%r425, %r425, 1;
	add.s32 	%r424, %r424, 1;
	add.s32 	%r423, %r423, 1;
	add.s32 	%r422, %r422, 1;
	add.s32 	%r421, %r421, 1;
	add.s32 	%r420, %r420, 1;
	add.s32 	%r419, %r419, 1;
	add.s32 	%r418, %r418, %r351;
	add.s32 	%r417, %r417, %r351;
	add.s32 	%r416, %r416, 1;
	setp.ne.s32 	%p18, %r416, 0;
	@%p18 bra 	$L__BB0_2;
$L__BB0_35:
	ld.param.u32 	%r352, [_Z28matrix_multiplication_kernelPKfS0_Pfiii_param_5];
	ld.param.u32 	%r279, [_Z28matrix_multiplication_kernelPKfS0_Pfiii_param_3];
	mov.u32 	%r180, %ctaid.y;
	shl.b32 	%r181, %r180, 7;
	mov.u32 	%r182, %tid.y;
	add.s32 	%r183, %r181, %r182;
	setp.ge.s32 	%p19, %r183, %r279;
	mul.lo.s32 	%r34, %r183, %r352;
	mov.u32 	%r184, %ctaid.x;
	shl.b32 	%r185, %r184, 7;
	mov.u32 	%r186, %tid.x;
	add.s32 	%r35, %r185, %r186;
	setp.ge.s32 	%p20, %r35, %r352;
	or.pred  	%p21, %p19, %p20;
	@%p21 bra 	$L__BB0_37;
	ld.param.u64 	%rd143, [_Z28matrix_multiplication_kernelPKfS0_Pfiii_param_2];
	add.s32 	%r187, %r35, %r34;
	cvta.to.global.u64 	%rd83, %rd143;
	mul.wide.s32 	%rd84, %r187, 4;
	add.s64 	%rd85, %rd83, %rd84;
	st.global.f32 	[%rd85], %f370;
$L__BB0_37:
	ld.param.u32 	%r353, [_Z28matrix_multiplication_kernelPKfS0_Pfiii_param_5];
	ld.param.u32 	%r280, [_Z28matrix_multiplication_kernelPKfS0_Pfiii_param_3];
	ld.param.u64 	%rd144, [_Z28matrix_multiplication_kernelPKfS0_Pfiii_param_2];
	setp.ge.s32 	%p22, %r183, %r280;
	add.s32 	%r36, %r35, 16;
	setp.ge.s32 	%p23, %r36, %r353;
	cvt.s64.s32 	%rd86, %r34;
	cvt.s64.s32 	%rd1, %r35;
	add.s64 	%rd87, %rd1, %rd86;
	cvta.to.global.u64 	%rd88, %rd144;
	shl.b64 	%rd89, %rd87, 2;
	add.s64 	%rd2, %rd88, %rd89;
	or.pred  	%p24, %p22, %p23;
	@%p24 bra 	$L__BB0_39;
	st.global.f32 	[%rd2+64], %f369;
$L__BB0_39:
	ld.param.u32 	%r354, [_Z28matrix_multiplication_kernelPKfS0_Pfiii_param_5];
	ld.param.u32 	%r281, [_Z28matrix_multiplication_kernelPKfS0_Pfiii_param_3];
	setp.ge.s32 	%p25, %r183, %r281;
	add.s32 	%r37, %r35, 32;
	setp.ge.s32 	%p26, %r37, %r354;
	or.pred  	%p27, %p25, %p26;
	@%p27 bra 	$L__BB0_41;
	st.global.f32 	[%rd2+128], %f368;
$L__BB0_41:
	ld.param.u32 	%r355, [_Z28matrix_multiplication_kernelPKfS0_Pfiii_param_5];
	ld.param.u32 	%r282, [_Z28matrix_multiplication_kernelPKfS0_Pfiii_param_3];
	setp.ge.s32 	%p28, %r183, %r282;
	add.s32 	%r38, %r35, 48;
	setp.ge.s32 	%p29, %r38, %r355;
	or.pred  	%p30, %p28, %p29;
	@%p30 bra 	$L__BB0_43;
	st.global.f32 	[%rd2+192], %f367;
$L__BB0_43:
	ld.param.u32 	%r356, [_Z28matrix_multiplication_kernelPKfS0_Pfiii_param_5];
	ld.param.u32 	%r283, [_Z28matrix_multiplication_kernelPKfS0_Pfiii_param_3];
	setp.ge.s32 	%p31, %r183, %r283;
	add.s32 	%r39, %r35, 64;
	setp.ge.s32 	%p32, %r39, %r356;
	or.pred  	%p33, %p31, %p32;
	@%p33 bra 	$L__BB0_45;
	st.global.f32 	[%rd2+256], %f366;
$L__BB0_45:
	ld.param.u32 	%r357, [_Z28matrix_multiplication_kernelPKfS0_Pfiii_param_5];
	ld.param.u32 	%r284, [_Z28matrix_multiplication_kernelPKfS0_Pfiii_param_3];
	setp.ge.s32 	%p34, %r183, %r284;
	add.s32 	%r40, %r35, 80;
	setp.ge.s32 	%p35, %r40, %r357;
	or.pred  	%p36, %p34, %p35;
	@%p36 bra 	$L__BB0_47;
	st.global.f32 	[%rd2+320], %f365;
$L__BB0_47:
	ld.param.u32 	%r358, [_Z28matrix_multiplication_kernelPKfS0_Pfiii_param_5];
	ld.param.u32 	%r285, [_Z28matrix_multiplication_kernelPKfS0_Pfiii_param_3];
	setp.ge.s32 	%p37, %r183, %r285;
	add.s32 	%r41, %r35, 96;
	setp.ge.s32 	%p38, %r41, %r358;
	or.pred  	%p39, %p37, %p38;
	@%p39 bra 	$L__BB0_49;
	st.global.f32 	[%rd2+384], %f364;
$L__BB0_49:
	ld.param.u32 	%r359, [_Z28matrix_multiplication_kernelPKfS0_Pfiii_param_5];
	ld.param.u32 	%r286, [_Z28matrix_multiplication_kernelPKfS0_Pfiii_param_3];
	setp.ge.s32 	%p40, %r183, %r286;
	add.s32 	%r42, %r35, 112;
	setp.ge.s32 	%p41, %r42, %r359;
	or.pred  	%p42, %p40, %p41;
	@%p42 bra 	$L__BB0_51;
	st.global.f32 	[%rd2+448], %f363;
$L__BB0_51:
	ld.param.u32 	%r360, [_Z28matrix_multiplication_kernelPKfS0_Pfiii_param_5];
	ld.param.u32 	%r287, [_Z28matrix_multiplication_kernelPKfS0_Pfiii_param_3];
	setp.ge.s32 	%p43, %r35, %r360;
	add.s32 	%r43, %r183, 16;
	setp.ge.s32 	%p44, %r43, %r287;
	shl.b32 	%r44, %r360, 4;
	add.s32 	%r45, %r34, %r44;
	or.pred  	%p45, %p44, %p43;
	@%p45 bra 	$L__BB0_53;
	ld.param.u64 	%rd145, [_Z28matrix_multiplication_kernelPKfS0_Pfiii_param_2];
	add.s32 	%r257, %r35, %r45;
	cvta.to.global.u64 	%rd90, %rd145;
	mul.wide.s32 	%rd91, %r257, 4;
	add.s64 	%rd92, %rd90, %rd91;
	st.global.f32 	[%rd92], %f362;
$L__BB0_53:
	ld.param.u32 	%r361, [_Z28matrix_multiplication_kernelPKfS0_Pfiii_param_5];
	ld.param.u32 	%r288, [_Z28matrix_multiplication_kernelPKfS0_Pfiii_param_3];
	ld.param.u64 	%rd146, [_Z28matrix_multiplication_kernelPKfS0_Pfiii_param_2];
	setp.ge.s32 	%p46, %r43, %r288;
	setp.ge.s32 	%p47, %r36, %r361;
	cvt.s64.s32 	%rd93, %r45;
	add.s64 	%rd94, %rd1, %rd93;
	cvta.to.global.u64 	%rd95, %rd146;
	shl.b64 	%rd96, %rd94, 2;
	add.s64 	%rd3, %rd95, %rd96;
	or.pred  	%p48, %p46, %p47;
	@%p48 bra 	$L__BB0_55;
	st.global.f32 	[%rd3+64], %f361;
$L__BB0_55:
	ld.param.u32 	%r362, [_Z28matrix_multiplication_kernelPKfS0_Pfiii_param_5];
	ld.param.u32 	%r289, [_Z28matrix_multiplication_kernelPKfS0_Pfiii_param_3];
	setp.ge.s32 	%p49, %r43, %r289;
	setp.ge.s32 	%p50, %r37, %r362;
	or.pred  	%p51, %p49, %p50;
	@%p51 bra 	$L__BB0_57;
	st.global.f32 	[%rd3+128], %f360;
$L__BB0_57:
	ld.param.u32 	%r363, [_Z28matrix_multiplication_kernelPKfS0_Pfiii_param_5];
	ld.param.u32 	%r290, [_Z28matrix_multiplication_kernelPKfS0_Pfiii_param_3];
	setp.ge.s32 	%p52, %r43, %r290;
	setp.ge.s32 	%p53, %r38, %r363;
	or.pred  	%p54, %p52, %p53;
	@%p54 bra 	$L__BB0_59;
	st.global.f32 	[%rd3+192], %f359;
$L__BB0_59:
	ld.param.u32 	%r364, [_Z28matrix_multiplication_kernelPKfS0_Pfiii_param_5];
	ld.param.u32 	%r291, [_Z28matrix_multiplication_kernelPKfS0_Pfiii_param_3];
	setp.ge.s32 	%p55, %r43, %r291;
	setp.ge.s32 	%p56, %r39, %r364;
	or.pred  	%p57, %p55, %p56;
	@%p57 bra 	$L__BB0_61;
	st.global.f32 	[%rd3+256], %f358;
$L__BB0_61:
	ld.param.u32 	%r365, [_Z28matrix_multiplication_kernelPKfS0_Pfiii_param_5];
	ld.param.u32 	%r292, [_Z28matrix_multiplication_kernelPKfS0_Pfiii_param_3];
	setp.ge.s32 	%p58, %r43, %r292;
	setp.ge.s32 	%p59, %r40, %r365;
	or.pred  	%p60, %p58, %p59;
	@%p60 bra 	$L__BB0_63;
	st.global.f32 	[%rd3+320], %f357;
$L__BB0_63:
	ld.param.u32 	%r366, [_Z28matrix_multiplication_kernelPKfS0_Pfiii_param_5];
	ld.param.u32 	%r293, [_Z28matrix_multiplication_kernelPKfS0_Pfiii_param_3];
	setp.ge.s32 	%p61, %r43, %r293;
	setp.ge.s32 	%p62, %r41, %r366;
	or.pred  	%p63, %p61, %p62;
	@%p63 bra 	$L__BB0_65;
	st.global.f32 	[%rd3+384], %f356;
$L__BB0_65:
	ld.param.u32 	%r367, [_Z28matrix_multiplication_kernelPKfS0_Pfiii_param_5];
	ld.param.u32 	%r294, [_Z28matrix_multiplication_kernelPKfS0_Pfiii_param_3];
	setp.ge.s32 	%p64, %r43, %r294;
	setp.ge.s32 	%p65, %r42, %r367;
	or.pred  	%p66, %p64, %p65;
	@%p66 bra 	$L__BB0_67;
	st.global.f32 	[%rd3+448], %f355;
$L__BB0_67:
	ld.param.u32 	%r368, [_Z28matrix_multiplication_kernelPKfS0_Pfiii_param_5];
	ld.param.u32 	%r295, [_Z28matrix_multiplication_kernelPKfS0_Pfiii_param_3];
	ld.param.u64 	%rd147, [_Z28matrix_multiplication_kernelPKfS0_Pfiii_param_2];
	cvta.to.global.u64 	%rd4, %rd147;
	setp.ge.s32 	%p67, %r35, %r368;
	add.s32 	%r48, %r183, 32;
	setp.ge.s32 	%p68, %r48, %r295;
	shl.b32 	%r49, %r368, 5;
	add.s32 	%r50, %r49, %r34;
	or.pred  	%p69, %p68, %p67;
	@%p69 bra 	$L__BB0_69;
	add.s32 	%r264, %r35, %r50;
	mul.wide.s32 	%rd97, %r264, 4;
	add.s64 	%rd98, %rd4, %rd97;
	st.global.f32 	[%rd98], %f354;
$L__BB0_69:
	ld.param.u32 	%r369, [_Z28matrix_multiplication_kernelPKfS0_Pfiii_param_5];
	ld.param.u32 	%r296, [_Z28matrix_multiplication_kernelPKfS0_Pfiii_param_3];
	setp.ge.s32 	%p70, %r48, %r296;
	setp.ge.s32 	%p71, %r36, %r369;
	cvt.s64.s32 	%rd99, %r50;
	add.s64 	%rd100, %rd1, %rd99;
	shl.b64 	%rd101, %rd100, 2;
	add.s64 	%rd5, %rd4, %rd101;
	or.pred  	%p72, %p70, %p71;
	@%p72 bra 	$L__BB0_71;
	st.global.f32 	[%rd5+64], %f353;
$L__BB0_71:
	ld.param.u32 	%r370, [_Z28matrix_multiplication_kernelPKfS0_Pfiii_param_5];
	ld.param.u32 	%r297, [_Z28matrix_multiplication_kernelPKfS0_Pfiii_param_3];
	setp.ge.s32 	%p73, %r48, %r297;
	setp.ge.s32 	%p74, %r37, %r370;
	or.pred  	%p75, %p73, %p74;
	@%p75 bra 	$L__BB0_73;
	st.global.f32 	[%rd5+128], %f352;
$L__BB0_73:
	ld.param.u32 	%r371, [_Z28matrix_multiplication_kernelPKfS0_Pfiii_param_5];
	ld.param.u32 	%r298, [_Z28matrix_multiplication_kernelPKfS0_Pfiii_param_3];
	setp.ge.s32 	%p76, %r48, %r298;
	setp.ge.s32 	%p77, %r38, %r371;
	or.pred  	%p78, %p76, %p77;
	@%p78 bra 	$L__BB0_75;
	st.global.f32 	[%rd5+192], %f351;
$L__BB0_75:
	ld.param.u32 	%r372, [_Z28matrix_multiplication_kernelPKfS0_Pfiii_param_5];
	ld.param.u32 	%r299, [_Z28matrix_multiplication_kernelPKfS0_Pfiii_param_3];
	setp.ge.s32 	%p79, %r48, %r299;
	setp.ge.s32 	%p80, %r39, %r372;
	or.pred  	%p81, %p79, %p80;
	@%p81 bra 	$L__BB0_77;
	st.global.f32 	[%rd5+256], %f350;
$L__BB0_77:
	ld.param.u32 	%r373, [_Z28matrix_multiplication_kernelPKfS0_Pfiii_param_5];
	ld.param.u32 	%r300, [_Z28matrix_multiplication_kernelPKfS0_Pfiii_param_3];
	setp.ge.s32 	%p82, %r48, %r300;
	setp.ge.s32 	%p83, %r40, %r373;
	or.pred  	%p84, %p82, %p83;
	@%p84 bra 	$L__BB0_79;
	st.global.f32 	[%rd5+320], %f349;
$L__BB0_79:
	ld.param.u32 	%r374, [_Z28matrix_multiplication_kernelPKfS0_Pfiii_param_5];
	ld.param.u32 	%r301, [_Z28matrix_multiplication_kernelPKfS0_Pfiii_param_3];
	setp.ge.s32 	%p85, %r48, %r301;
	setp.ge.s32 	%p86, %r41, %r374;
	or.pred  	%p87, %p85, %p86;
	@%p87 bra 	$L__BB0_81;
	st.global.f32 	[%rd5+384], %f348;
$L__BB0_81:
	ld.param.u32 	%r375, [_Z28matrix_multiplication_kernelPKfS0_Pfiii_param_5];
	ld.param.u32 	%r302, [_Z28matrix_multiplication_kernelPKfS0_Pfiii_param_3];
	setp.ge.s32 	%p88, %r48, %r302;
	setp.ge.s32 	%p89, %r42, %r375;
	or.pred  	%p90, %p88, %p89;
	@%p90 bra 	$L__BB0_83;
	st.global.f32 	[%rd5+448], %f347;
$L__BB0_83:
	ld.param.u32 	%r376, [_Z28matrix_multiplication_kernelPKfS0_Pfiii_param_5];
	ld.param.u32 	%r303, [_Z28matrix_multiplication_kernelPKfS0_Pfiii_param_3];
	setp.ge.s32 	%p91, %r35, %r376;
	add.s32 	%r51, %r183, 48;
	setp.ge.s32 	%p92, %r51, %r303;
	add.s32 	%r52, %r50, %r44;
	or.pred  	%p93, %p92, %p91;
	@%p93 bra 	$L__BB0_85;
	add.s32 	%r265, %r35, %r52;
	mul.wide.s32 	%rd102, %r265, 4;
	add.s64 	%rd103, %rd4, %rd102;
	st.global.f32 	[%rd103], %f346;
$L__BB0_85:
	ld.param.u32 	%r377, [_Z28matrix_multiplication_kernelPKfS0_Pfiii_param_5];
	ld.param.u32 	%r304, [_Z28matrix_multiplication_kernelPKfS0_Pfiii_param_3];
	setp.ge.s32 	%p94, %r51, %r304;
	setp.ge.s32 	%p95, %r36, %r377;
	cvt.s64.s32 	%rd104, %r52;
	add.s64 	%rd105, %rd1, %rd104;
	shl.b64 	%rd106, %rd105, 2;
	add.s64 	%rd6, %rd4, %rd106;
	or.pred  	%p96, %p94, %p95;
	@%p96 bra 	$L__BB0_87;
	st.global.f32 	[%rd6+64], %f345;
$L__BB0_87:
	ld.param.u32 	%r378, [_Z28matrix_multiplication_kernelPKfS0_Pfiii_param_5];
	ld.param.u32 	%r305, [_Z28matrix_multiplication_kernelPKfS0_Pfiii_param_3];
	setp.ge.s32 	%p97, %r51, %r305;
	setp.ge.s32 	%p98, %r37, %r378;
	or.pred  	%p99, %p97, %p98;
	@%p99 bra 	$L__BB0_89;
	st.global.f32 	[%rd6+128], %f344;
$L__BB0_89:
	ld.param.u32 	%r379, [_Z28matrix_multiplication_kernelPKfS0_Pfiii_param_5];
	ld.param.u32 	%r306, [_Z28matrix_multiplication_kernelPKfS0_Pfiii_param_3];
	setp.ge.s32 	%p100, %r51, %r306;
	setp.ge.s32 	%p101, %r38, %r379;
	or.pred  	%p102, %p100, %p101;
	@%p102 bra 	$L__BB0_91;
	st.global.f32 	[%rd6+192], %f343;
$L__BB0_91:
	ld.param.u32 	%r380, [_Z28matrix_multiplication_kernelPKfS0_Pfiii_param_5];
	ld.param.u32 	%r307, [_Z28matrix_multiplication_kernelPKfS0_Pfiii_param_3];
	setp.ge.s32 	%p103, %r51, %r307;
	setp.ge.s32 	%p104, %r39, %r380;
	or.pred  	%p105, %p103, %p104;
	@%p105 bra 	$L__BB0_93;
	st.global.f32 	[%rd6+256], %f342;
$L__BB0_93:
	ld.param.u32 	%r381, [_Z28matrix_multiplication_kernelPKfS0_Pfiii_param_5];
	ld.param.u32 	%r308, [_Z28matrix_multiplication_kernelPKfS0_Pfiii_param_3];
	setp.ge.s32 	%p106, %r51, %r308;
	setp.ge.s32 	%p107, %r40, %r381;
	or.pred  	%p108, %p106, %p107;
	@%p108 bra 	$L__BB0_95;
	st.global.f32 	[%rd6+320], %f341;
$L__BB0_95:
	ld.param.u32 	%r382, [_Z28matrix_multiplication_kernelPKfS0_Pfiii_param_5];
	ld.param.u32 	%r309, [_Z28matrix_multiplication_kernelPKfS0_Pfiii_param_3];
	setp.ge.s32 	%p109, %r51, %r309;
	setp.ge.s32 	%p110, %r41, %r382;
	or.pred  	%p111, %p109, %p110;
	@%p111 bra 	$L__BB0_97;
	st.global.f32 	[%rd6+384], %f340;
$L__BB0_97:
	ld.param.u32 	%r383, [_Z28matrix_multiplication_kernelPKfS0_Pfiii_param_5];
	ld.param.u32 	%r310, [_Z28matrix_multiplication_kernelPKfS0_Pfiii_param_3];
	setp.ge.s32 	%p112, %r51, %r310;
	setp.ge.s32 	%p113, %r42, %r383;
	or.pred  	%p114, %p112, %p113;
	@%p114 bra 	$L__BB0_99;
	st.global.f32 	[%rd6+448], %f339;
$L__BB0_99:
	ld.param.u32 	%r384, [_Z28matrix_multiplication_kernelPKfS0_Pfiii_param_5];
	ld.param.u32 	%r311, [_Z28matrix_multiplication_kernelPKfS0_Pfiii_param_3];
	setp.ge.s32 	%p115, %r35, %r384;
	add.s32 	%r53, %r183, 64;
	setp.ge.s32 	%p116, %r53, %r311;
	shl.b32 	%r266, %r384, 6;
	add.s32 	%r54, %r266, %r34;
	or.pred  	%p117, %p116, %p115;
	@%p117 bra 	$L__BB0_101;
	add.s32 	%r267, %r35, %r54;
	mul.wide.s32 	%rd107, %r267, 4;
	add.s64 	%rd108, %rd4, %rd107;
	st.global.f32 	[%rd108], %f338;
$L__BB0_101:
	ld.param.u32 	%r385, [_Z28matrix_multiplication_kernelPKfS0_Pfiii_param_5];
	ld.param.u32 	%r312, [_Z28matrix_multiplication_kernelPKfS0_Pfiii_param_3];
	setp.ge.s32 	%p118, %r53, %r312;
	setp.ge.s32 	%p119, %r36, %r385;
	cvt.s64.s32 	%rd109, %r54;
	add.s64 	%rd110, %rd1, %rd109;
	shl.b64 	%rd111, %rd110, 2;
	add.s64 	%rd7, %rd4, %rd111;
	or.pred  	%p120, %p118, %p119;
	@%p120 bra 	$L__BB0_103;
	st.global.f32 	[%rd7+64], %f337;
$L__BB0_103:
	ld.param.u32 	%r386, [_Z28matrix_multiplication_kernelPKfS0_Pfiii_param_5];
	ld.param.u32 	%r313, [_Z28matrix_multiplication_kernelPKfS0_Pfiii_param_3];
	setp.ge.s32 	%p121, %r53, %r313;
	setp.ge.s32 	%p122, %r37, %r386;
	or.pred  	%p123, %p121, %p122;
	@%p123 bra 	$L__BB0_105;
	st.global.f32 	[%rd7+128], %f336;
$L__BB0_105:
	ld.param.u32 	%r387, [_Z28matrix_multiplication_kernelPKfS0_Pfiii_param_5];
	ld.param.u32 	%r314, [_Z28matrix_multiplication_kernelPKfS0_Pfiii_param_3];
	setp.ge.s32 	%p124, %r53, %r314;
	setp.ge.s32 	%p125, %r38, %r387;
	or.pred  	%p126, %p124, %p125;
	@%p126 bra 	$L__BB0_107;
	st.global.f32 	[%rd7+192], %f335;
$L__BB0_107:
	ld.param.u32 	%r388, [_Z28matrix_multiplication_kernelPKfS0_Pfiii_param_5];
	ld.param.u32 	%r315, [_Z28matrix_multiplication_kernelPKfS0_Pfiii_param_3];
	setp.ge.s32 	%p127, %r53, %r315;
	setp.ge.s32 	%p128, %r39, %r388;
	or.pred  	%p129, %p127, %p128;
	@%p129 bra 	$L__BB0_109;
	st.global.f32 	[%rd7+256], %f334;
$L__BB0_109:
	ld.param.u32 	%r389, [_Z28matrix_multiplication_kernelPKfS0_Pfiii_param_5];
	ld.param.u32 	%r316, [_Z28matrix_multiplication_kernelPKfS0_Pfiii_param_3];
	setp.ge.s32 	%p130, %r53, %r316;
	setp.ge.s32 	%p131, %r40, %r389;
	or.pred  	%p132, %p130, %p131;
	@%p132 bra 	$L__BB0_111;
	st.global.f32 	[%rd7+320], %f333;
$L__BB0_111:
	ld.param.u32 	%r390, [_Z28matrix_multiplication_kernelPKfS0_Pfiii_param_5];
	ld.param.u32 	%r317, [_Z28matrix_multiplication_kernelPKfS0_Pfiii_param_3];
	setp.ge.s32 	%p133, %r53, %r317;
	setp.ge.s32 	%p134, %r41, %r390;
	or.pred  	%p135, %p133, %p134;
	@%p135 bra 	$L__BB0_113;
	st.global.f32 	[%rd7+384], %f332;
$L__BB0_113:
	ld.param.u32 	%r391, [_Z28matrix_multiplication_kernelPKfS0_Pfiii_param_5];
	ld.param.u32 	%r318, [_Z28matrix_multiplication_kernelPKfS0_Pfiii_param_3];
	setp.ge.s32 	%p136, %r53, %r318;
	setp.ge.s32 	%p137, %r42, %r391;
	or.pred  	%p138, %p136, %p137;
	@%p138 bra 	$L__BB0_115;
	st.global.f32 	[%rd7+448], %f331;
$L__BB0_115:
	ld.param.u32 	%r392, [_Z28matrix_multiplication_kernelPKfS0_Pfiii_param_5];
	ld.param.u32 	%r319, [_Z28matrix_multiplication_kernelPKfS0_Pfiii_param_3];
	setp.ge.s32 	%p139, %r35, %r392;
	add.s32 	%r55, %r183, 80;
	setp.ge.s32 	%p140, %r55, %r319;
	add.s32 	%r56, %r54, %r44;
	or.pred  	%p141, %p140, %p139;
	@%p141 bra 	$L__BB0_117;
	add.s32 	%r268, %r35, %r56;
	mul.wide.s32 	%rd112, %r268, 4;
	add.s64 	%rd113, %rd4, %rd112;
	st.global.f32 	[%rd113], %f330;
$L__BB0_117:
	ld.param.u32 	%r393, [_Z28matrix_multiplication_kernelPKfS0_Pfiii_param_5];
	ld.param.u32 	%r320, [_Z28matrix_multiplication_kernelPKfS0_Pfiii_param_3];
	setp.ge.s32 	%p142, %r55, %r320;
	setp.ge.s32 	%p143, %r36, %r393;
	cvt.s64.s32 	%rd114, %r56;
	add.s64 	%rd115, %rd1, %rd114;
	shl.b64 	%rd116, %rd115, 2;
	add.s64 	%rd8, %rd4, %rd116;
	or.pred  	%p144, %p142, %p143;
	@%p144 bra 	$L__BB0_119;
	st.global.f32 	[%rd8+64], %f329;
$L__BB0_119:
	ld.param.u32 	%r394, [_Z28matrix_multiplication_kernelPKfS0_Pfiii_param_5];
	ld.param.u32 	%r321, [_Z28matrix_multiplication_kernelPKfS0_Pfiii_param_3];
	setp.ge.s32 	%p145, %r55, %r321;
	setp.ge.s32 	%p146, %r37, %r394;
	or.pred  	%p147, %p145, %p146;
	@%p147 bra 	$L__BB0_121;
	st.global.f32 	[%rd8+128], %f328;
$L__BB0_121:
	ld.param.u32 	%r395, [_Z28matrix_multiplication_kernelPKfS0_Pfiii_param_5];
	ld.param.u32 	%r322, [_Z28matrix_multiplication_kernelPKfS0_Pfiii_param_3];
	setp.ge.s32 	%p148, %r55, %r322;
	setp.ge.s32 	%p149, %r38, %r395;
	or.pred  	%p150, %p148, %p149;
	@%p150 bra 	$L__BB0_123;
	st.global.f32 	[%rd8+192], %f327;
$L__BB0_123:
	ld.param.u32 	%r396, [_Z28matrix_multiplication_kernelPKfS0_Pfiii_param_5];
	ld.param.u32 	%r323, [_Z28matrix_multiplication_kernelPKfS0_Pfiii_param_3];
	setp.ge.s32 	%p151, %r55, %r323;
	setp.ge.s32 	%p152, %r39, %r396;
	or.pred  	%p153, %p151, %p152;
	@%p153 bra 	$L__BB0_125;
	st.global.f32 	[%rd8+256], %f326;
$L__BB0_125:
	ld.param.u32 	%r397, [_Z28matrix_multiplication_kernelPKfS0_Pfiii_param_5];
	ld.param.u32 	%r324, [_Z28matrix_multiplication_kernelPKfS0_Pfiii_param_3];
	setp.ge.s32 	%p154, %r55, %r324;
	setp.ge.s32 	%p155, %r40, %r397;
	or.pred  	%p156, %p154, %p155;
	@%p156 bra 	$L__BB0_127;
	st.global.f32 	[%rd8+320], %f325;
$L__BB0_127:
	ld.param.u32 	%r398, [_Z28matrix_multiplication_kernelPKfS0_Pfiii_param_5];
	ld.param.u32 	%r325, [_Z28matrix_multiplication_kernelPKfS0_Pfiii_param_3];
	setp.ge.s32 	%p157, %r55, %r325;
	setp.ge.s32 	%p158, %r41, %r398;
	or.pred  	%p159, %p157, %p158;
	@%p159 bra 	$L__BB0_129;
	st.global.f32 	[%rd8+384], %f324;
$L__BB0_129:
	ld.param.u32 	%r399, [_Z28matrix_multiplication_kernelPKfS0_Pfiii_param_5];
	ld.param.u32 	%r326, [_Z28matrix_multiplication_kernelPKfS0_Pfiii_param_3];
	setp.ge.s32 	%p160, %r55, %r326;
	setp.ge.s32 	%p161, %r42, %r399;
	or.pred  	%p162, %p160, %p161;
	@%p162 bra 	$L__BB0_131;
	st.global.f32 	[%rd8+448], %f323;
$L__BB0_131:
	ld.param.u32 	%r400, [_Z28matrix_multiplication_kernelPKfS0_Pfiii_param_5];
	ld.param.u32 	%r327, [_Z28matrix_multiplication_kernelPKfS0_Pfiii_param_3];
	setp.ge.s32 	%p163, %r35, %r400;
	add.s32 	%r57, %r183, 96;
	setp.ge.s32 	%p164, %r57, %r327;
	add.s32 	%r58, %r49, %r54;
	or.pred  	%p165, %p164, %p163;
	@%p165 bra 	$L__BB0_133;
	add.s32 	%r269, %r35, %r58;
	mul.wide.s32 	%rd117, %r269, 4;
	add.s64 	%rd118, %rd4, %rd117;
	st.global.f32 	[%rd118], %f371;
$L__BB0_133:
	ld.param.u32 	%r401, [_Z28matrix_multiplication_kernelPKfS0_Pfiii_param_5];
	ld.param.u32 	%r328, [_Z28matrix_multiplication_kernelPKfS0_Pfiii_param_3];
	setp.ge.s32 	%p166, %r57, %r328;
	setp.ge.s32 	%p167, %r36, %r401;
	cvt.s64.s32 	%rd119, %r58;
	add.s64 	%rd120, %rd1, %rd119;
	shl.b64 	%rd121, %rd120, 2;
	add.s64 	%rd9, %rd4, %rd121;
	or.pred  	%p168, %p166, %p167;
	@%p168 bra 	$L__BB0_135;
	st.global.f32 	[%rd9+64], %f372;
$L__BB0_135:
	ld.param.u32 	%r402, [_Z28matrix_multiplication_kernelPKfS0_Pfiii_param_5];
	ld.param.u32 	%r329, [_Z28matrix_multiplication_kernelPKfS0_Pfiii_param_3];
	setp.ge.s32 	%p169, %r57, %r329;
	setp.ge.s32 	%p170, %r37, %r402;
	or.pred  	%p171, %p169, %p170;
	@%p171 bra 	$L__BB0_137;
	st.global.f32 	[%rd9+128], %f373;
$L__BB0_137:
	ld.param.u32 	%r403, [_Z28matrix_multiplication_kernelPKfS0_Pfiii_param_5];
	ld.param.u32 	%r330, [_Z28matrix_multiplication_kernelPKfS0_Pfiii_param_3];
	setp.ge.s32 	%p172, %r57, %r330;
	setp.ge.s32 	%p173, %r38, %r403;
	or.pred  	%p174, %p172, %p173;
	@%p174 bra 	$L__BB0_139;
	st.global.f32 	[%rd9+192], %f374;
$L__BB0_139:
	ld.param.u32 	%r404, [_Z28matrix_multiplication_kernelPKfS0_Pfiii_param_5];
	ld.param.u32 	%r331, [_Z28matrix_multiplication_kernelPKfS0_Pfiii_param_3];
	setp.ge.s32 	%p175, %r57, %r331;
	setp.ge.s32 	%p176, %r39, %r404;
	or.pred  	%p177, %p175, %p176;
	@%p177 bra 	$L__BB0_141;
	st.global.f32 	[%rd9+256], %f375;
$L__BB0_141:
	ld.param.u32 	%r405, [_Z28matrix_multiplication_kernelPKfS0_Pfiii_param_5];
	ld.param.u32 	%r332, [_Z28matrix_multiplication_kernelPKfS0_Pfiii_param_3];
	setp.ge.s32 	%p178, %r57, %r332;
	setp.ge.s32 	%p179, %r40, %r405;
	or.pred  	%p180, %p178, %p179;
	@%p180 bra 	$L__BB0_143;
	st.global.f32 	[%rd9+320], %f376;
$L__BB0_143:
	ld.param.u32 	%r406, [_Z28matrix_multiplication_kernelPKfS0_Pfiii_param_5];
	ld.param.u32 	%r333, [_Z28matrix_multiplication_kernelPKfS0_Pfiii_param_3];
	setp.ge.s32 	%p181, %r57, %r333;
	setp.ge.s32 	%p182, %r41, %r406;
	or.pred  	%p183, %p181, %p182;
	@%p183 bra 	$L__BB0_145;
	st.global.f32 	[%rd9+384], %f377;
$L__BB0_145:
	ld.param.u32 	%r407, [_Z28matrix_multiplication_kernelPKfS0_Pfiii_param_5];
	ld.param.u32 	%r334, [_Z28matrix_multiplication_kernelPKfS0_Pfiii_param_3];
	setp.ge.s32 	%p184, %r57, %r334;
	setp.ge.s32 	%p185, %r42, %r407;
	or.pred  	%p186, %p184, %p185;
	@%p186 bra 	$L__BB0_147;
	st.global.f32 	[%rd9+448], %f378;
$L__BB0_147:
	ld.param.u32 	%r408, [_Z28matrix_multiplication_kernelPKfS0_Pfiii_param_5];
	ld.param.u32 	%r335, [_Z28matrix_multiplication_kernelPKfS0_Pfiii_param_3];
	setp.ge.s32 	%p187, %r35, %r408;
	add.s32 	%r59, %r183, 112;
	setp.ge.s32 	%p188, %r59, %r335;
	add.s32 	%r60, %r58, %r44;
	or.pred  	%p189, %p188, %p187;
	@%p189 bra 	$L__BB0_149;
	add.s32 	%r270, %r35, %r60;
	mul.wide.s32 	%rd122, %r270, 4;
	add.s64 	%rd123, %rd4, %rd122;
	st.global.f32 	[%rd123], %f379;
$L__BB0_149:
	ld.param.u32 	%r409, [_Z28matrix_multiplication_kernelPKfS0_Pfiii_param_5];
	ld.param.u32 	%r336, [_Z28matrix_multiplication_kernelPKfS0_Pfiii_param_3];
	setp.ge.s32 	%p190, %r59, %r336;
	setp.ge.s32 	%p191, %r36, %r409;
	cvt.s64.s32 	%rd124, %r60;
	add.s64 	%rd125, %rd1, %rd124;
	shl.b64 	%rd126, %rd125, 2;
	add.s64 	%rd10, %rd4, %rd126;
	or.pred  	%p192, %p190, %p191;
	@%p192 bra 	$L__BB0_151;
	st.global.f32 	[%rd10+64], %f380;
$L__BB0_151:
	ld.param.u32 	%r410, [_Z28matrix_multiplication_kernelPKfS0_Pfiii_param_5];
	ld.param.u32 	%r337, [_Z28matrix_multiplication_kernelPKfS0_Pfiii_param_3];
	setp.ge.s32 	%p193, %r59, %r337;
	setp.ge.s32 	%p194, %r37, %r410;
	or.pred  	%p195, %p193, %p194;
	@%p195 bra 	$L__BB0_153;
	st.global.f32 	[%rd10+128], %f381;
$L__BB0_153:
	ld.param.u32 	%r411, [_Z28matrix_multiplication_kernelPKfS0_Pfiii_param_5];
	ld.param.u32 	%r338, [_Z28matrix_multiplication_kernelPKfS0_Pfiii_param_3];
	setp.ge.s32 	%p196, %r59, %r338;
	setp.ge.s32 	%p197, %r38, %r411;
	or.pred  	%p198, %p196, %p197;
	@%p198 bra 	$L__BB0_155;
	st.global.f32 	[%rd10+192], %f382;
$L__BB0_155:
	ld.param.u32 	%r412, [_Z28matrix_multiplication_kernelPKfS0_Pfiii_param_5];
	ld.param.u32 	%r339, [_Z28matrix_multiplication_kernelPKfS0_Pfiii_param_3];
	setp.ge.s32 	%p199, %r59, %r339;
	setp.ge.s32 	%p200, %r39, %r412;
	or.pred  	%p201, %p199, %p200;
	@%p201 bra 	$L__BB0_157;
	st.global.f32 	[%rd10+256], %f383;
$L__BB0_157:
	ld.param.u32 	%r413, [_Z28matrix_multiplication_kernelPKfS0_Pfiii_param_5];
	ld.param.u32 	%r340, [_Z28matrix_multiplication_kernelPKfS0_Pfiii_param_3];
	setp.ge.s32 	%p202, %r59, %r340;
	setp.ge.s32 	%p203, %r40, %r413;
	or.pred  	%p204, %p202, %p203;
	@%p204 bra 	$L__BB0_159;
	st.global.f32 	[%rd10+320], %f384;
$L__BB0_159:
	ld.param.u32 	%r414, [_Z28matrix_multiplication_kernelPKfS0_Pfiii_param_5];
	ld.param.u32 	%r341, [_Z28matrix_multiplication_kernelPKfS0_Pfiii_param_3];
	setp.ge.s32 	%p205, %r59, %r341;
	setp.ge.s32 	%p206, %r41, %r414;
	or.pred  	%p207, %p205, %p206;
	@%p207 bra 	$L__BB0_161;
	st.global.f32 	[%rd10+384], %f385;
$L__BB0_161:
	ld.param.u32 	%r415, [_Z28matrix_multiplication_kernelPKfS0_Pfiii_param_5];
	ld.param.u32 	%r342, [_Z28matrix_multiplication_kernelPKfS0_Pfiii_param_3];
	setp.ge.s32 	%p208, %r59, %r342;
	setp.ge.s32 	%p209, %r42, %r415;
	or.pred  	%p210, %p208, %p209;
	@%p210 bra 	$L__BB0_163;
	st.global.f32 	[%rd10+448], %f386;
$L__BB0_163:
	ret;

}


// ===== COMPILED SASS (sm_100) =====

	.target	sm_100

	.elftype	@"ET_EXEC"


//--------------------- .note.nv.tkinfo           --------------------------
	.section	.note.nv.tkinfo,"",@"SHT_NOTE"
	.sectionflags	@"SHF_NOTE_NV_TKINFO"
	.tkinfo
        /*0018*/ 	.word	0x00000002
        /*0030*/ 	.string	""
        /*0030*/ 	.string	"ptxas"
        /*0030*/ 	.string	"Cuda compilation tools, release 13.0, V13.0.88"
        /*0030*/ 	.string	"Build cuda_13.0.r13.0/compiler.36424714_0"
        /*0030*/ 	.string	"-arch sm_100 -m 64 "



//--------------------- .note.nv.cuinfo           --------------------------
	.section	.note.nv.cuinfo,"",@"SHT_NOTE"
	.sectionflags	@"SHF_NOTE_NV_CUINFO"
        /*0018*/ 	.short	0x0002
        /*001a*/ 	.short	0x0064
        /*001c*/ 	.short	0x0082
	.zero		2


//--------------------- .nv.info                  --------------------------
	.section	.nv.info,"",@"SHT_CUDA_INFO"
	.align	4


	//----- nvinfo : EIATTR_REGCOUNT
	.align		4
        /*0000*/ 	.byte	0x04, 0x2f
        /*0002*/ 	.short	(.L_1 - .L_0)
	.align		4
.L_0:
        /*0004*/ 	.word	index@(_Z28matrix_multiplication_kernelPKfS0_Pfiii)
        /*0008*/ 	.word	0x00000060


	//----- nvinfo : EIATTR_FRAME_SIZE
	.align		4
.L_1:
        /*000c*/ 	.byte	0x04, 0x11
        /*000e*/ 	.short	(.L_3 - .L_2)
	.align		4
.L_2:
        /*0010*/ 	.word	index@(_Z28matrix_multiplication_kernelPKfS0_Pfiii)
        /*0014*/ 	.word	0x00000000


	//----- nvinfo : EIATTR_MIN_STACK_SIZE
	.align		4
.L_3:
        /*0018*/ 	.byte	0x04, 0x12
        /*001a*/ 	.short	(.L_5 - .L_4)
	.align		4
.L_4:
        /*001c*/ 	.word	index@(_Z28matrix_multiplication_kernelPKfS0_Pfiii)
        /*0020*/ 	.word	0x00000000
.L_5:


//--------------------- .nv.compat                --------------------------
	.section	.nv.compat,"",@"SHT_CUDA_COMPAT_INFO"
	.align	4
        /*0000*/ 	.byte	0x02, 0x09, 0x00, 0x00, 0x02, 0x02, 0x01, 0x00, 0x02, 0x05, 0x05, 0x00, 0x03, 0x07, 0x01, 0x01
        /*0010*/ 	.byte	0x02, 0x03, 0x00, 0x00, 0x02, 0x06, 0x01, 0x00, 0x04, 0x0b, 0x08, 0x00, 0x09, 0x00, 0x00, 0x00
        /*0020*/ 	.byte	0x00, 0x00, 0x00, 0x00


//--------------------- .nv.info._Z28matrix_multiplication_kernelPKfS0_Pfiii --------------------------
	.section	.nv.info._Z28matrix_multiplication_kernelPKfS0_Pfiii,"",@"SHT_CUDA_INFO"
	.sectionflags	@""
	.align	4


	//----- nvinfo : EIATTR_CUDA_API_VERSION
	.align		4
        /*0000*/ 	.byte	0x04, 0x37
        /*0002*/ 	.short	(.L_7 - .L_6)
.L_6:
        /*0004*/ 	.word	0x00000082


	//----- nvinfo : EIATTR_KPARAM_INFO
	.align		4
.L_7:
        /*0008*/ 	.byte	0x04, 0x17
        /*000a*/ 	.short	(.L_9 - .L_8)
.L_8:
        /*000c*/ 	.word	0x00000000
        /*0010*/ 	.short	0x0005
        /*0012*/ 	.short	0x0020
        /*0014*/ 	.byte	0x00, 0xf0, 0x11, 0x00


	//----- nvinfo : EIATTR_KPARAM_INFO
	.align		4
.L_9:
        /*0018*/ 	.byte	0x04, 0x17
        /*001a*/ 	.short	(.L_11 - .L_10)
.L_10:
        /*001c*/ 	.word	0x00000000
        /*0020*/ 	.short	0x0004
        /*0022*/ 	.short	0x001c
        /*0024*/ 	.byte	0x00, 0xf0, 0x11, 0x00


	//----- nvinfo : EIATTR_KPARAM_INFO
	.align		4
.L_11:
        /*0028*/ 	.byte	0x04, 0x17
        /*002a*/ 	.short	(.L_13 - .L_12)
.L_12:
        /*002c*/ 	.word	0x00000000
        /*0030*/ 	.short	0x0003
        /*0032*/ 	.short	0x0018
        /*0034*/ 	.byte	0x00, 0xf0, 0x11, 0x00


	//----- nvinfo : EIATTR_KPARAM_INFO
	.align		4
.L_13:
        /*0038*/ 	.byte	0x04, 0x17
        /*003a*/ 	.short	(.L_15 - .L_14)
.L_14:
        /*003c*/ 	.word	0x00000000
        /*0040*/ 	.short	0x0002
        /*0042*/ 	.short	0x0010
        /*0044*/ 	.byte	0x00, 0xf5, 0x21, 0x00


	//----- nvinfo : EIATTR_KPARAM_INFO
	.align		4
.L_15:
        /*0048*/ 	.byte	0x04, 0x17
        /*004a*/ 	.short	(.L_17 - .L_16)
.L_16:
        /*004c*/ 	.word	0x00000000
        /*0050*/ 	.short	0x0001
        /*0052*/ 	.short	0x0008
        /*0054*/ 	.byte	0x00, 0xf5, 0x21, 0x00


	//----- nvinfo : EIATTR_KPARAM_INFO
	.align		4
.L_17:
        /*0058*/ 	.byte	0x04, 0x17
        /*005a*/ 	.short	(.L_19 - .L_18)
.L_18:
        /*005c*/ 	.word	0x00000000
        /*0060*/ 	.short	0x0000
        /*0062*/ 	.short	0x0000
        /*0064*/ 	.byte	0x00, 0xf5, 0x21, 0x00


	//----- nvinfo : EIATTR_SPARSE_MMA_MASK
	.align		4
.L_19:
        /*0068*/ 	.byte	0x03, 0x50
        /*006a*/ 	.short	0x0000


	//----- nvinfo : EIATTR_MAXREG_COUNT
	.align		4
        /*006c*/ 	.byte	0x03, 0x1b
        /*006e*/ 	.short	0x00ff


	//----- nvinfo : EIATTR_MERCURY_ISA_VERSION
	.align		4
        /*0070*/ 	.byte	0x03, 0x5f
        /*0072*/ 	.short	0x0101


	//----- nvinfo : EIATTR_INT_WARP_WIDE_INSTR_OFFSETS
	.align		4
        /*0074*/ 	.byte	0x04, 0x31
        /*0076*/ 	.short	(.L_21 - .L_20)


	//   ....[0]....
.L_20:
        /*0078*/ 	.word	0x00000500


	//   ....[1]....
        /*007c*/ 	.word	0x00000540


	//   ....[2]....
        /*0080*/ 	.word	0x00000550


	//   ....[3]....
        /*0084*/ 	.word	0x00000650


	//   ....[4]....
        /*0088*/ 	.word	0x00000710


	//   ....[5]....
        /*008c*/ 	.word	0x00000820


	//   ....[6]....
        /*0090*/ 	.word	0x00000900


	//----- nvinfo : EIATTR_VRC_CTA_INIT_COUNT
	.align		4
.L_21:
        /*0094*/ 	.byte	0x02, 0x4a
	.zero		1
	.zero		1


	//----- nvinfo : EIATTR_EXIT_INSTR_OFFSETS
	.align		4
        /*0098*/ 	.byte	0x04, 0x1c
        /*009a*/ 	.short	(.L_23 - .L_22)


	//   ....[0]....
.L_22:
        /*009c*/ 	.word	0x00001fd0


	//   ....[1]....
        /*00a0*/ 	.word	0x00001ff0


	//----- nvinfo : EIATTR_CBANK_PARAM_SIZE
	.align		4
.L_23:
        /*00a4*/ 	.byte	0x03, 0x19
        /*00a6*/ 	.short	0x0024


	//----- nvinfo : EIATTR_PARAM_CBANK
	.align		4
        /*00a8*/ 	.byte	0x04, 0x0a
        /*00aa*/ 	.short	(.L_25 - .L_24)
	.align		4
.L_24:
        /*00ac*/ 	.word	index@(.nv.constant0._Z28matrix_multiplication_kernelPKfS0_Pfiii)
        /*00b0*/ 	.short	0x0380
        /*00b2*/ 	.short	0x0024


	//----- nvinfo : EIATTR_SW_WAR
	.align		4
.L_25:
        /*00b4*/ 	.byte	0x04, 0x36
        /*00b6*/ 	.short	(.L_27 - .L_26)
.L_26:
        /*00b8*/ 	.word	0x00000008
.L_27:


//--------------------- .nv.callgraph             --------------------------
	.section	.nv.callgraph,"",@"SHT_CUDA_CALLGRAPH"
	.align	4
	.sectionentsize	8
	.align		4
        /*0000*/ 	.word	0x00000000
	.align		4
        /*0004*/ 	.word	0xffffffff
	.align		4
        /*0008*/ 	.word	0x00000000
	.align		4
        /*000c*/ 	.word	0xfffffffe
	.align		4
        /*0010*/ 	.word	0x00000000
	.align		4
        /*0014*/ 	.word	0xfffffffd
	.align		4
        /*0018*/ 	.word	0x00000000
	.align		4
        /*001c*/ 	.word	0xfffffffc


//--------------------- .text._Z28matrix_multiplication_kernelPKfS0_Pfiii --------------------------
	.section	.text._Z28matrix_multiplication_kernelPKfS0_Pfiii,"ax",@progbits
	.align	128
        .global         _Z28matrix_multiplication_kernelPKfS0_Pfiii
        .type           _Z28matrix_multiplication_kernelPKfS0_Pfiii,@function
        .size           _Z28matrix_multiplication_kernelPKfS0_Pfiii,(.L_x_3 - _Z28matrix_multiplication_kernelPKfS0_Pfiii)
        .other          _Z28matrix_multiplication_kernelPKfS0_Pfiii,@"STO_CUDA_ENTRY STV_DEFAULT"
_Z28matrix_multiplication_kernelPKfS0_Pfiii:
.text._Z28matrix_multiplication_kernelPKfS0_Pfiii:
[----:B------:R-:W-:Y:S01]  /*0000*/  LDC R1, c[0x0][0x37c] ;  /* 0x0000df00ff017b82 */ /* 0x000fe20000000800 */
[----:B------:R-:W0:Y:S01]  /*0010*/  S2R R86, SR_CTAID.Y ;  /* 0x0000000000567919 */ /* 0x000e220000002600 */
[----:B------:R-:W1:Y:S01]  /*0020*/  LDCU UR4, c[0x0][0x39c] ;  /* 0x00007380ff0477ac */ /* 0x000e620008000800 */
[----:B------:R-:W-:Y:S02]  /*0030*/  CS2R R6, SRZ ;  /* 0x0000000000067805 */ /* 0x000fe4000001ff00 */
[----:B------:R-:W-:Y:S01]  /*0040*/  CS2R R8, SRZ ;  /* 0x0000000000087805 */ /* 0x000fe2000001ff00 */
[----:B------:R-:W0:Y:S01]  /*0050*/  S2R R3, SR_TID.Y ;  /* 0x0000000000037919 */ /* 0x000e220000002200 */
[----:B------:R-:W-:Y:S02]  /*0060*/  CS2R R10, SRZ ;  /* 0x00000000000a7805 */ /* 0x000fe4000001ff00 */
[----:B------:R-:W-:Y:S02]  /*0070*/  CS2R R12, SRZ ;  /* 0x00000000000c7805 */ /* 0x000fe4000001ff00 */
[----:B------:R-:W-:Y:S01]  /*0080*/  CS2R R14, SRZ ;  /* 0x00000000000e7805 */ /* 0x000fe2000001ff00 */
[----:B------:R-:W2:Y:S01]  /*0090*/  S2R R0, SR_CTAID.X ;  /* 0x0000000000007919 */ /* 0x000ea20000002500 */
[----:B------:R-:W-:Y:S01]  /*00a0*/  CS2R R16, SRZ ;  /* 0x0000000000107805 */ /* 0x000fe2000001ff00 */
[----:B------:R-:W-:Y:S01]  /*00b0*/  IMAD.MOV.U32 R80, RZ, RZ, RZ ;  /* 0x000000ffff507224 */ /* 0x000fe200078e00ff */
[----:B------:R-:W-:Y:S01]  /*00c0*/  CS2R R18, SRZ ;  /* 0x0000000000127805 */ /* 0x000fe2000001ff00 */
[----:B------:R-:W2:Y:S01]  /*00d0*/  S2R R5, SR_TID.X ;  /* 0x0000000000057919 */ /* 0x000ea20000002100 */
[----:B------:R-:W-:-:S02]  /*00e0*/  CS2R R20, SRZ ;  /* 0x0000000000147805 */ /* 0x000fc4000001ff00 */
[----:B------:R-:W-:Y:S02]  /*00f0*/  CS2R R22, SRZ ;  /* 0x0000000000167805 */ /* 0x000fe4000001ff00 */
[----:B------:R-:W-:Y:S02]  /*0100*/  CS2R R24, SRZ ;  /* 0x0000000000187805 */ /* 0x000fe4000001ff00 */
[----:B------:R-:W-:Y:S02]  /*0110*/  CS2R R26, SRZ ;  /* 0x00000000001a7805 */ /* 0x000fe4000001ff00 */
[----:B------:R-:W-:Y:S02]  /*0120*/  CS2R R28, SRZ ;  /* 0x00000000001c7805 */ /* 0x000fe4000001ff00 */
[----:B------:R-:W-:Y:S01]  /*0130*/  CS2R R30, SRZ ;  /* 0x00000000001e7805 */ /* 0x000fe2000001ff00 */
[----:B-1----:R-:W-:Y:S01]  /*0140*/  UISETP.GE.AND UP0, UPT, UR4, 0x1, UPT ;  /* 0x000000010400788c */ /* 0x002fe2000bf06270 */
[----:B------:R-:W-:-:S02]  /*0150*/  CS2R R32, SRZ ;  /* 0x0000000000207805 */ /* 0x000fc4000001ff00 */
[----:B------:R-:W-:Y:S02]  /*0160*/  CS2R R34, SRZ ;  /* 0x0000000000227805 */ /* 0x000fe4000001ff00 */
[----:B------:R-:W-:Y:S02]  /*0170*/  CS2R R36, SRZ ;  /* 0x0000000000247805 */ /* 0x000fe4000001ff00 */
[----:B------:R-:W-:Y:S02]  /*0180*/  CS2R R38, SRZ ;  /* 0x0000000000267805 */ /* 0x000fe4000001ff00 */
[----:B------:R-:W-:Y:S02]  /*0190*/  CS2R R40, SRZ ;  /* 0x0000000000287805 */ /* 0x000fe4000001ff00 */
[----:B------:R-:W-:Y:S02]  /*01a0*/  CS2R R42, SRZ ;  /* 0x00000000002a7805 */ /* 0x000fe4000001ff00 */
        /* <DEDUP_REMOVED lines=9> */
[----:B------:R-:W-:Y:S01]  /*0240*/  CS2R R68, SRZ ;  /* 0x0000000000447805 */ /* 0x000fe2000001ff00 */
[----:B0-----:R-:W-:Y:S01]  /*0250*/  IMAD R86, R86, 0x80, R3 ;  /* 0x0000008056567824 */ /* 0x001fe200078e0203 */
[----:B------:R-:W-:Y:S01]  /*0260*/  CS2R R2, SRZ ;  /* 0x0000000000027805 */ /* 0x000fe2000001ff00 */
[----:B------:R-:W-:Y:S01]  /*0270*/  IMAD.MOV.U32 R70, RZ, RZ, RZ ;  /* 0x000000ffff467224 */ /* 0x000fe200078e00ff */
[----:B------:R-:W0:Y:S01]  /*0280*/  LDCU.64 UR6, c[0x0][0x358] ;  /* 0x00006b00ff0677ac */ /* 0x000e220008000a00 */
[----:B--2---:R-:W-:Y:S01]  /*0290*/  IMAD R0, R0, 0x80, R5 ;  /* 0x0000008000007824 */ /* 0x004fe200078e0205 */
[----:B------:R-:W-:Y:S01]  /*02a0*/  CS2R R4, SRZ ;  /* 0x0000000000047805 */ /* 0x000fe2000001ff00 */
[----:B------:R-:W-:Y:S06]  /*02b0*/  BRA.U !UP0, `(.L_x_0) ;  /* 0x0000000d08a07547 */ /* 0x000fec000b800000 */
[----:B------:R-:W1:Y:S01]  /*02c0*/  LDCU UR8, c[0x0][0x398] ;  /* 0x00007300ff0877ac */ /* 0x000e620008000800 */
[----:B------:R-:W-:Y:S02]  /*02d0*/  IMAD R71, R86, UR4, RZ ;  /* 0x0000000456477c24 */ /* 0x000fe4000f8e02ff */
[----:B------:R-:W-:Y:S01]  /*02e0*/  IMAD.U32 R78, RZ, RZ, UR4 ;  /* 0x00000004ff4e7e24 */ /* 0x000fe2000f8e00ff */
[----:B------:R-:W-:Y:S02]  /*02f0*/  UIADD3 UR5, UPT, UPT, -UR4, URZ, URZ ;  /* 0x000000ff04057290 */ /* 0x000fe4000fffe1ff */
[----:B------:R-:W-:Y:S01]  /*0300*/  IMAD.U32 R76, RZ, RZ, UR4 ;  /* 0x00000004ff4c7e24 */ /* 0x000fe2000f8e00ff */
[----:B------:R-:W2:Y:S01]  /*0310*/  LDCU UR10, c[0x0][0x398] ;  /* 0x00007300ff0a77ac */ /* 0x000ea20008000800 */
[----:B------:R-:W-:Y:S02]  /*0320*/  IMAD.U32 R79, RZ, RZ, UR4 ;  /* 0x00000004ff4f7e24 */ /* 0x000fe4000f8e00ff */
[----:B------:R-:W-:Y:S01]  /*0330*/  IMAD R78, R78, 0x40, R71 ;  /* 0x000000404e4e7824 */ /* 0x000fe200078e0247 */
[----:B------:R-:W3:Y:S01]  /*0340*/  LDCU UR9, c[0x0][0x3a0] ;  /* 0x00007400ff0977ac */ /* 0x000ee20008000800 */
[----:B------:R-:W-:-:S02]  /*0350*/  IMAD.MOV.U32 R73, RZ, RZ, R0 ;  /* 0x000000ffff497224 */ /* 0x000fc400078e0000 */
[----:B------:R-:W-:Y:S02]  /*0360*/  IMAD.U32 R72, RZ, RZ, UR4 ;  /* 0x00000004ff487e24 */ /* 0x000fe4000f8e00ff */
[----:B------:R-:W-:Y:S02]  /*0370*/  IMAD.U32 R75, RZ, RZ, UR4 ;  /* 0x00000004ff4b7e24 */ /* 0x000fe4000f8e00ff */
[----:B------:R-:W-:Y:S01]  /*0380*/  IMAD.U32 R45, RZ, RZ, UR4 ;  /* 0x00000004ff2d7e24 */ /* 0x000fe2000f8e00ff */
[----:B-1----:R-:W-:Y:S01]  /*0390*/  ISETP.GE.AND P0, PT, R86, UR8, PT ;  /* 0x0000000856007c0c */ /* 0x002fe2000bf06270 */
[----:B------:R-:W-:Y:S01]  /*03a0*/  IMAD.U32 R0, RZ, RZ, UR4 ;  /* 0x00000004ff007e24 */ /* 0x000fe2000f8e00ff */
[----:B------:R-:W-:Y:S01]  /*03b0*/  UMOV UR4, URZ ;  /* 0x000000ff00047c82 */ /* 0x000fe20008000000 */
[----:B------:R-:W-:Y:S02]  /*03c0*/  IMAD R76, R76, 0x20, R71 ;  /* 0x000000204c4c7824 */ /* 0x000fe400078e0247 */
[----:B------:R-:W-:-:S02]  /*03d0*/  IMAD R79, R79, 0x20, R78 ;  /* 0x000000204f4f7824 */ /* 0x000fc400078e024e */
[----:B------:R-:W-:Y:S02]  /*03e0*/  IMAD.MOV.U32 R3, RZ, RZ, RZ ;  /* 0x000000ffff037224 */ /* 0x000fe400078e00ff */
[----:B------:R-:W-:Y:S02]  /*03f0*/  IMAD R72, R72, 0x10, R71 ;  /* 0x0000001048487824 */ /* 0x000fe400078e0247 */
[----:B------:R-:W-:Y:S02]  /*0400*/  IMAD R75, R75, 0x10, R76 ;  /* 0x000000104b4b7824 */ /* 0x000fe400078e024c */
[----:B------:R-:W-:Y:S02]  /*0410*/  IMAD R74, R45, 0x10, R78 ;  /* 0x000000102d4a7824 */ /* 0x000fe400078e024e */
[----:B--23--:R-:W-:-:S07]  /*0420*/  IMAD R77, R0, 0x10, R79 ;  /* 0x00000010004d7824 */ /* 0x00cfce00078e024f */
.L_x_1:
[----:B------:R-:W1:Y:S01]  /*0430*/  S2R R0, SR_CTAID.X ;  /* 0x0000000000007919 */ /* 0x000e620000002500 */
[----:B------:R-:W1:Y:S02]  /*0440*/  S2R R45, SR_TID.X ;  /* 0x00000000002d7919 */ /* 0x000e640000002100 */
[----:B-1----:R-:W-:-:S04]  /*0450*/  IMAD R0, R0, 0x80, R45 ;  /* 0x0000008000007824 */ /* 0x002fc800078e022d */
[C---:B------:R-:W-:Y:S02]  /*0460*/  VIADD R44, R0.reuse, 0x10 ;  /* 0x00000010002c7836 */ /* 0x040fe40000000000 */
[----:B------:R-:W-:-:S03]  /*0470*/  VIADD R82, R0, 0x40 ;  /* 0x0000004000527836 */ /* 0x000fc60000000000 */
[----:B------:R-:W-:Y:S01]  /*0480*/  ISETP.GE.AND P6, PT, R44, UR9, PT ;  /* 0x000000092c007c0c */ /* 0x000fe2000bfc6270 */
[----:B------:R-:W-:Y:S01]  /*0490*/  VIADD R44, R0, 0x20 ;  /* 0x00000020002c7836 */ /* 0x000fe20000000000 */
[----:B------:R-:W-:Y:S01]  /*04a0*/  ISETP.GE.AND P3, PT, R82, UR9, PT ;  /* 0x0000000952007c0c */ /* 0x000fe2000bf66270 */
[----:B------:R-:W-:-:S03]  /*04b0*/  VIADD R82, R0, 0x50 ;  /* 0x0000005000527836 */ /* 0x000fc60000000000 */
[----:B------:R-:W-:Y:S01]  /*04c0*/  ISETP.GE.AND P1, PT, R44, UR9, PT ;  /* 0x000000092c007c0c */ /* 0x000fe2000bf26270 */
[----:B------:R-:W-:-:S05]  /*04d0*/  VIADD R44, R0, 0x30 ;  /* 0x00000030002c7836 */ /* 0x000fca0000000000 */
[----:B------:R-:W-:Y:S01]  /*04e0*/  ISETP.GE.AND P2, PT, R44, UR9, PT ;  /* 0x000000092c007c0c */ /* 0x000fe2000bf46270 */
[----:B------:R-:W1:Y:S01]  /*04f0*/  @!P6 LDC.64 R48, c[0x0][0x388] ;  /* 0x0000e200ff30eb82 */ /* 0x000e620000000a00 */
[----:B------:R-:W-:Y:S01]  /*0500*/  VOTEU.ALL UP0, P6 ;  /* 0x0000000000ff7886 */ /* 0x000fe20003000000 */
[----:B------:R-:W-:-:S04]  /*0510*/  @!P6 IADD3 R81, P4, PT, R0, UR4, RZ ;  /* 0x000000040051ec10 */ /* 0x000fc8000ff9e0ff */
[----:B------:R-:W-:Y:S02]  /*0520*/  @!UP0 USHF.R.S32.HI UR8, URZ, 0x1f, UR4 ;  /* 0x0000001fff088899 */ /* 0x000fe40008011404 */
[----:B------:R-:W2:Y:S01]  /*0530*/  @!P1 LDC.64 R46, c[0x0][0x388] ;  /* 0x0000e200ff2e9b82 */ /* 0x000ea20000000a00 */
[----:B------:R-:W-:-:S03]  /*0540*/  VOTEU.ALL UP0, P1 ;  /* 0x0000000000ff7886 */ /* 0x000fc60000800000 */
[----:B------:R-:W-:-:S04]  /*0550*/  VOTEU.ALL UP1, P2 ;  /* 0x0000000000ff7886 */ /* 0x000fc80001020000 */
[----:B------:R-:W3:Y:S01]  /*0560*/  @!P2 LDC.64 R44, c[0x0][0x388] ;  /* 0x0000e200ff2cab82 */ /* 0x000ee20000000a00 */
[C---:B-1----:R-:W-:Y:S02]  /*0570*/  @!P6 LEA R84, P5, R81.reuse, R48, 0x2 ;  /* 0x000000305154e211 */ /* 0x042fe400078a10ff */
[----:B------:R-:W-:Y:S01]  /*0580*/  @!P6 LEA.HI.X.SX32 R48, R0, UR8, 0x1, P4 ;  /* 0x000000080030ec11 */ /* 0x000fe2000a0f0eff */
[----:B------:R-:W-:Y:S01]  /*0590*/  @!UP0 USHF.R.S32.HI UR8, URZ, 0x1f, UR4 ;  /* 0x0000001fff088899 */ /* 0x000fe20008011404 */
[----:B------:R-:W-:Y:S02]  /*05a0*/  ISETP.GE.AND P4, PT, R82, UR9, PT ;  /* 0x0000000952007c0c */ /* 0x000fe4000bf86270 */
[----:B------:R-:W-:Y:S01]  /*05b0*/  @!P6 LEA.HI.X R85, R81, R49, R48, 0x2, P5 ;  /* 0x000000315155e211 */ /* 0x000fe200028f1430 */
[----:B------:R-:W-:Y:S01]  /*05c0*/  IMAD.MOV.U32 R81, RZ, RZ, RZ ;  /* 0x000000ffff517224 */ /* 0x000fe200078e00ff */
[----:B------:R-:W-:Y:S01]  /*05d0*/  @!P1 IADD3 R82, P5, PT, R0, UR4, RZ ;  /* 0x0000000400529c10 */ /* 0x000fe2000ffbe0ff */
[----:B------:R-:W1:Y:S04]  /*05e0*/  @!P3 LDC.64 R48, c[0x0][0x388] ;  /* 0x0000e200ff30bb82 */ /* 0x000e680000000a00 */
[----:B0-----:R0:W4:Y:S01]  /*05f0*/  @!P6 LDG.E R81, desc[UR6][R84.64+0x40] ;  /* 0x000040065451e981 */ /* 0x001122000c1e1900 */
[----:B--2---:R-:W-:-:S02]  /*0600*/  @!P1 LEA R86, P6, R82, R46, 0x2 ;  /* 0x0000002e52569211 */ /* 0x004fc400078c10ff */
[C---:B------:R-:W-:Y:S01]  /*0610*/  @!P1 LEA.HI.X.SX32 R46, R0.reuse, UR8, 0x1, P5 ;  /* 0x00000008002e9c11 */ /* 0x040fe2000a8f0eff */
[----:B------:R-:W-:Y:S02]  /*0620*/  @!UP1 USHF.R.S32.HI UR8, URZ, 0x1f, UR4 ;  /* 0x0000001fff089899 */ /* 0x000fe40008011404 */
[----:B------:R-:W-:Y:S02]  /*0630*/  @!P2 IADD3 R83, P5, PT, R0, UR4, RZ ;  /* 0x000000040053ac10 */ /* 0x000fe4000ffbe0ff */
[----:B------:R-:W-:Y:S01]  /*0640*/  @!P1 LEA.HI.X R87, R82, R47, R46, 0x2, P6 ;  /* 0x0000002f52579211 */ /* 0x000fe200030f142e */
[----:B------:R-:W-:Y:S01]  /*0650*/  VOTEU.ALL UP0, P3 ;  /* 0x0000000000ff7886 */ /* 0x000fe20001800000 */
[----:B---3--:R-:W-:Y:S01]  /*0660*/  @!P2 LEA R46, P6, R83, R44, 0x2 ;  /* 0x0000002c532ea211 */ /* 0x008fe200078c10ff */
[----:B------:R-:W-:Y:S01]  /*0670*/  IMAD.MOV.U32 R82, RZ, RZ, RZ ;  /* 0x000000ffff527224 */ /* 0x000fe200078e00ff */
[----:B------:R-:W-:-:S04]  /*0680*/  @!P2 LEA.HI.X.SX32 R44, R0, UR8, 0x1, P5 ;  /* 0x00000008002cac11 */ /* 0x000fc8000a8f0eff */
[----:B------:R-:W-:Y:S01]  /*0690*/  @!P2 LEA.HI.X R47, R83, R45, R44, 0x2, P6 ;  /* 0x0000002d532fa211 */ /* 0x000fe200030f142c */
[----:B------:R-:W-:Y:S01]  /*06a0*/  IMAD.MOV.U32 R83, RZ, RZ, RZ ;  /* 0x000000ffff537224 */ /* 0x000fe200078e00ff */
[----:B------:R-:W2:Y:S01]  /*06b0*/  @!P4 LDC.64 R44, c[0x0][0x388] ;  /* 0x0000e200ff2ccb82 */ /* 0x000ea20000000a00 */
[C---:B0-----:R-:W-:Y:S01]  /*06c0*/  VIADD R84, R0.reuse, 0x60 ;  /* 0x0000006000547836 */ /* 0x041fe20000000000 */
[----:B------:R-:W-:Y:S01]  /*06d0*/  @!UP0 USHF.R.S32.HI UR8, URZ, 0x1f, UR4 ;  /* 0x0000001fff088899 */ /* 0x000fe20008011404 */
[----:B------:R-:W3:Y:S04]  /*06e0*/  @!P1 LDG.E R82, desc[UR6][R86.64+0x80] ;  /* 0x0000800656529981 */ /* 0x000ee8000c1e1900 */
[----:B------:R0:W5:Y:S01]  /*06f0*/  @!P2 LDG.E R83, desc[UR6][R46.64+0xc0] ;  /* 0x0000c0062e53a981 */ /* 0x000162000c1e1900 */
[----:B------:R-:W-:Y:S01]  /*0700*/  @!P3 IADD3 R85, P2, PT, R0, UR4, RZ ;  /* 0x000000040055bc10 */ /* 0x000fe2000ff5e0ff */
[----:B------:R-:W-:Y:S01]  /*0710*/  VOTEU.ALL UP0, P4 ;  /* 0x0000000000ff7886 */ /* 0x000fe20002000000 */
[----:B------:R-:W-:-:S02]  /*0720*/  ISETP.GE.AND P1, PT, R84, UR9, PT ;  /* 0x0000000954007c0c */ /* 0x000fc4000bf26270 */
[C---:B-1----:R-:W-:Y:S02]  /*0730*/  @!P3 LEA R84, P5, R85.reuse, R48, 0x2 ;  /* 0x000000305554b211 */ /* 0x042fe400078a10ff */
[C---:B------:R-:W-:Y:S01]  /*0740*/  @!P3 LEA.HI.X.SX32 R48, R0.reuse, UR8, 0x1, P2 ;  /* 0x000000080030bc11 */ /* 0x040fe200090f0eff */
[----:B------:R-:W-:Y:S01]  /*0750*/  @!UP0 USHF.R.S32.HI UR8, URZ, 0x1f, UR4 ;  /* 0x0000001fff088899 */ /* 0x000fe20008011404 */
[C---:B------:R-:W-:Y:S02]  /*0760*/  ISETP.GE.AND P2, PT, R0.reuse, UR9, PT ;  /* 0x0000000900007c0c */ /* 0x040fe4000bf46270 */
[----:B------:R-:W-:Y:S01]  /*0770*/  @!P3 LEA.HI.X R85, R85, R49, R48, 0x2, P5 ;  /* 0x000000315555b211 */ /* 0x000fe200028f1430 */
[----:B------:R-:W-:Y:S01]  /*0780*/  IMAD.MOV.U32 R48, RZ, RZ, RZ ;  /* 0x000000ffff307224 */ /* 0x000fe200078e00ff */
[----:B------:R-:W-:-:S03]  /*0790*/  @!P4 IADD3 R49, P5, PT, R0, UR4, RZ ;  /* 0x000000040031cc10 */ /* 0x000fc6000ffbe0ff */
[----:B0-----:R-:W0:Y:S01]  /*07a0*/  @!P1 LDC.64 R46, c[0x0][0x388] ;  /* 0x0000e200ff2e9b82 */ /* 0x001e220000000a00 */
[----:B------:R-:W-:Y:S01]  /*07b0*/  @!P4 LEA.HI.X.SX32 R86, R0, UR8, 0x1, P5 ;  /* 0x000000080056cc11 */ /* 0x000fe2000a8f0eff */
[----:B------:R1:W5:Y:S01]  /*07c0*/  @!P3 LDG.E R48, desc[UR6][R84.64+0x100] ;  /* 0x000100065430b981 */ /* 0x000362000c1e1900 */
[----:B--2---:R-:W-:-:S04]  /*07d0*/  @!P4 LEA R44, P3, R49, R44, 0x2 ;  /* 0x0000002c312cc211 */ /* 0x004fc800078610ff */
[----:B------:R-:W-:Y:S01]  /*07e0*/  @!P4 LEA.HI.X R45, R49, R45, R86, 0x2, P3 ;  /* 0x0000002d312dc211 */ /* 0x000fe200018f1456 */
[----:B------:R-:W-:Y:S01]  /*07f0*/  IMAD.MOV.U32 R49, RZ, RZ, RZ ;  /* 0x000000ffff317224 */ /* 0x000fe200078e00ff */
[----:B------:R-:W2:Y:S01]  /*0800*/  @!P2 LDC.64 R86, c[0x0][0x388] ;  /* 0x0000e200ff56ab82 */ /* 0x000ea20000000a00 */
[----:B-1----:R-:W-:Y:S01]  /*0810*/  VIADD R84, R0, 0x70 ;  /* 0x0000007000547836 */ /* 0x002fe20000000000 */
[----:B------:R-:W-:-:S03]  /*0820*/  VOTEU.ALL UP0, P1 ;  /* 0x0000000000ff7886 */ /* 0x000fc60000800000 */
[----:B------:R1:W5:Y:S01]  /*0830*/  @!P4 LDG.E R49, desc[UR6][R44.64+0x140] ;  /* 0x000140062c31c981 */ /* 0x000362000c1e1900 */
[----:B------:R-:W-:Y:S02]  /*0840*/  @!P1 IADD3 R85, P4, PT, R0, UR4, RZ ;  /* 0x0000000400559c10 */ /* 0x000fe4000ff9e0ff */
[----:B------:R-:W-:Y:S01]  /*0850*/  ISETP.GE.AND P3, PT, R84, UR9, PT ;  /* 0x0000000954007c0c */ /* 0x000fe2000bf66270 */
[----:B------:R-:W-:Y:S01]  /*0860*/  @!UP0 USHF.R.S32.HI UR8, URZ, 0x1f, UR4 ;  /* 0x0000001fff088899 */ /* 0x000fe20008011404 */
[----:B------:R-:W2:Y:S01]  /*0870*/  S2R R93, SR_TID.Y ;  /* 0x00000000005d7919 */ /* 0x000ea20000002200 */
[----:B0-----:R-:W-:-:S04]  /*0880*/  @!P1 LEA R88, P5, R85, R46, 0x2 ;  /* 0x0000002e55589211 */ /* 0x001fc800078a10ff */
[----:B------:R-:W-:-:S06]  /*0890*/  @!P1 LEA.HI.X.SX32 R46, R0, UR8, 0x1, P4 ;  /* 0x00000008002e9c11 */ /* 0x000fcc000a0f0eff */
[----:B-1----:R-:W0:Y:S01]  /*08a0*/  @!P3 LDC.64 R44, c[0x0][0x388] ;  /* 0x0000e200ff2cbb82 */ /* 0x002e220000000a00 */
[----:B------:R-:W-:Y:S02]  /*08b0*/  @!P1 LEA.HI.X R89, R85, R47, R46, 0x2, P5 ;  /* 0x0000002f55599211 */ /* 0x000fe400028f142e */
[----:B------:R-:W-:Y:S01]  /*08c0*/  CS2R R84, SRZ ;  /* 0x0000000000547805 */ /* 0x000fe2000001ff00 */
[----:B--2---:R-:W-:Y:S02]  /*08d0*/  @!P2 IMAD.WIDE R90, R73, 0x4, R86 ;  /* 0x00000004495aa825 */ /* 0x004fe400078e0256 */
[----:B------:R-:W1:Y:S02]  /*08e0*/  S2R R86, SR_CTAID.Y ;  /* 0x0000000000567919 */ /* 0x000e640000002600 */
[----:B------:R-:W2:Y:S01]  /*08f0*/  @!P0 LDC.64 R46, c[0x0][0x380] ;  /* 0x0000e000ff2e8b82 */ /* 0x000ea20000000a00 */
[----:B------:R-:W-:Y:S01]  /*0900*/  VOTEU.ALL UP0, P3 ;  /* 0x0000000000ff7886 */ /* 0x000fe20001800000 */
[----:B------:R0:W5:Y:S01]  /*0910*/  @!P1 LDG.E R84, desc[UR6][R88.64+0x180] ;  /* 0x0001800658549981 */ /* 0x000162000c1e1900 */
[----:B------:R-:W-:-:S03]  /*0920*/  @!P3 IADD3 R87, P1, PT, R0, UR4, RZ ;  /* 0x000000040057bc10 */ /* 0x000fc6000ff3e0ff */
[----:B------:R-:W-:Y:S01]  /*0930*/  @!UP0 USHF.R.S32.HI UR8, URZ, 0x1f, UR4 ;  /* 0x0000001fff088899 */ /* 0x000fe20008011404 */
[----:B------:R0:W4:Y:S02]  /*0940*/  @!P2 LDG.E R85, desc[UR6][R90.64] ;  /* 0x000000065a55a981 */ /* 0x000124000c1e1900 */
[----:B0-----:R-:W-:-:S03]  /*0950*/  @!P3 LEA R88, P2, R87, R44, 0x2 ;  /* 0x0000002c5758b211 */ /* 0x001fc600078410ff */
[----:B------:R-:W-:Y:S01]  /*0960*/  @!P3 LEA.HI.X.SX32 R44, R0, UR8, 0x1, P1 ;  /* 0x00000008002cbc11 */ /* 0x000fe200088f0eff */
[----:B------:R-:W-:-:S03]  /*0970*/  IMAD.MOV.U32 R90, RZ, RZ, RZ ;  /* 0x000000ffff5a7224 */ /* 0x000fc600078e00ff */
[----:B------:R-:W-:Y:S01]  /*0980*/  @!P3 LEA.HI.X R89, R87, R45, R44, 0x2, P2 ;  /* 0x0000002d5759b211 */ /* 0x000fe200010f142c */
[----:B------:R-:W-:Y:S02]  /*0990*/  IMAD.MOV.U32 R87, RZ, RZ, RZ ;  /* 0x000000ffff577224 */ /* 0x000fe400078e00ff */
[----:B--2---:R-:W-:-:S04]  /*09a0*/  @!P0 IMAD.WIDE.U32 R46, R71, 0x4, R46 ;  /* 0x00000004472e8825 */ /* 0x004fc800078e002e */
[----:B-1----:R-:W-:Y:S01]  /*09b0*/  IMAD R86, R86, 0x80, R93 ;  /* 0x0000008056567824 */ /* 0x002fe200078e025d */
[----:B------:R0:W2:Y:S03]  /*09c0*/  @!P3 LDG.E R87, desc[UR6][R88.64+0x1c0] ;  /* 0x0001c0065857b981 */ /* 0x0000a6000c1e1900 */
[----:B------:R-:W-:Y:S01]  /*09d0*/  VIADD R44, R86, 0x10 ;  /* 0x00000010562c7836 */ /* 0x000fe20000000000 */
[----:B------:R-:W4:Y:S01]  /*09e0*/  @!P0 LDG.E R90, desc[UR6][R46.64] ;  /* 0x000000062e5a8981 */ /* 0x000f22000c1e1900 */
[----:B------:R-:W-:-:S03]  /*09f0*/  IMAD.MOV.U32 R92, RZ, RZ, RZ ;  /* 0x000000ffff5c7224 */ /* 0x000fc600078e00ff */
[----:B------:R-:W-:-:S13]  /*0a00*/  ISETP.GE.AND P1, PT, R44, UR10, PT ;  /* 0x0000000a2c007c0c */ /* 0x000fda000bf26270 */
[----:B------:R-:W1:Y:S01]  /*0a10*/  @!P1 LDC.64 R44, c[0x0][0x380] ;  /* 0x0000e000ff2c9b82 */ /* 0x000e620000000a00 */
[----:B0-----:R-:W-:Y:S02]  /*0a20*/  VIADD R88, R86, 0x20 ;  /* 0x0000002056587836 */ /* 0x001fe40000000000 */
[----:B-1----:R-:W-:-:S05]  /*0a30*/  @!P1 IMAD.WIDE.U32 R44, R72, 0x4, R44 ;  /* 0x00000004482c9825 */ /* 0x002fca00078e002c */
[----:B------:R0:W2:Y:S01]  /*0a40*/  @!P1 LDG.E R92, desc[UR6][R44.64] ;  /* 0x000000062c5c9981 */ /* 0x0000a2000c1e1900 */
[----:B------:R-:W-:Y:S02]  /*0a50*/  ISETP.GE.AND P1, PT, R88, UR10, PT ;  /* 0x0000000a58007c0c */ /* 0x000fe4000bf26270 */
[----:B------:R-:W-:-:S11]  /*0a60*/  CS2R R88, SRZ ;  /* 0x0000000000587805 */ /* 0x000fd6000001ff00 */
[----:B0-----:R-:W0:Y:S02]  /*0a70*/  @!P1 LDC.64 R44, c[0x0][0x380] ;  /* 0x0000e000ff2c9b82 */ /* 0x001e240000000a00 */
[----:B0-----:R-:W-:-:S05]  /*0a80*/  @!P1 IMAD.WIDE.U32 R44, R76, 0x4, R44 ;  /* 0x000000044c2c9825 */ /* 0x001fca00078e002c */
[----:B------:R0:W2:Y:S01]  /*0a90*/  @!P1 LDG.E R89, desc[UR6][R44.64] ;  /* 0x000000062c599981 */ /* 0x0000a2000c1e1900 */
[----:B------:R-:W-:-:S05]  /*0aa0*/  VIADD R46, R86, 0x30 ;  /* 0x00000030562e7836 */ /* 0x000fca0000000000 */
[----:B------:R-:W-:-:S13]  /*0ab0*/  ISETP.GE.AND P1, PT, R46, UR10, PT ;  /* 0x0000000a2e007c0c */ /* 0x000fda000bf26270 */
[----:B------:R-:W1:Y:S01]  /*0ac0*/  @!P1 LDC.64 R46, c[0x0][0x380] ;  /* 0x0000e000ff2e9b82 */ /* 0x000e620000000a00 */
[----:B------:R-:W-:Y:S02]  /*0ad0*/  VIADD R91, R86, 0x40 ;  /* 0x00000040565b7836 */ /* 0x000fe40000000000 */
[----:B-1----:R-:W-:-:S05]  /*0ae0*/  @!P1 IMAD.WIDE.U32 R46, R75, 0x4, R46 ;  /* 0x000000044b2e9825 */ /* 0x002fca00078e002e */
[----:B------:R1:W2:Y:S01]  /*0af0*/  @!P1 LDG.E R88, desc[UR6][R46.64] ;  /* 0x000000062e589981 */ /* 0x0002a2000c1e1900 */
[----:B------:R-:W-:-:S13]  /*0b00*/  ISETP.GE.AND P1, PT, R91, UR10, PT ;  /* 0x0000000a5b007c0c */ /* 0x000fda000bf26270 */
[----:B0-----:R-:W0:Y:S01]  /*0b10*/  @!P1 LDC.64 R44, c[0x0][0x380] ;  /* 0x0000e000ff2c9b82 */ /* 0x001e220000000a00 */
[----:B-1----:R-:W-:Y:S02]  /*0b20*/  VIADD R46, R86, 0x50 ;  /* 0x00000050562e7836 */ /* 0x002fe40000000000 */
[----:B0-----:R-:W-:-:S04]  /*0b30*/  @!P1 IMAD.WIDE.U32 R44, R78, 0x4, R44 ;  /* 0x000000044e2c9825 */ /* 0x001fc800078e002c */
[-C--:B----4-:R-:W-:Y:S01]  /*0b40*/  FFMA R55, R85, R90.reuse, R55 ;  /* 0x0000005a55377223 */ /* 0x090fe20000000037 */
[-C--:B------:R-:W-:Y:S01]  /*0b50*/  FFMA R54, R81, R90.reuse, R54 ;  /* 0x0000005a51367223 */ /* 0x080fe20000000036 */
[-C--:B---3--:R-:W-:Y:S01]  /*0b60*/  FFMA R53, R82, R90.reuse, R53 ;  /* 0x0000005a52357223 */ /* 0x088fe20000000035 */
[-C--:B-----5:R-:W-:Y:S01]  /*0b70*/  FFMA R52, R83, R90.reuse, R52 ;  /* 0x0000005a53347223 */ /* 0x0a0fe20000000034 */
[-C--:B------:R-:W-:Y:S01]  /*0b80*/  FFMA R51, R48, R90.reuse, R51 ;  /* 0x0000005a30337223 */ /* 0x080fe20000000033 */
[-C--:B------:R-:W-:Y:S01]  /*0b90*/  FFMA R50, R49, R90.reuse, R50 ;  /* 0x0000005a31327223 */ /* 0x080fe20000000032 */
[-C--:B------:R-:W-:Y:S01]  /*0ba0*/  FFMA R43, R84, R90.reuse, R43 ;  /* 0x0000005a542b7223 */ /* 0x080fe2000000002b */
[----:B--2---:R-:W-:Y:S01]  /*0bb0*/  FFMA R42, R87, R90, R42 ;  /* 0x0000005a572a7223 */ /* 0x004fe2000000002a */
[----:B------:R-:W-:-:S06]  /*0bc0*/  IMAD.MOV.U32 R90, RZ, RZ, RZ ;  /* 0x000000ffff5a7224 */ /* 0x000fcc00078e00ff */
[----:B------:R0:W2:Y:S01]  /*0bd0*/  @!P1 LDG.E R90, desc[UR6][R44.64] ;  /* 0x000000062c5a9981 */ /* 0x0000a2000c1e1900 */
[----:B------:R-:W-:-:S13]  /*0be0*/  ISETP.GE.AND P1, PT, R46, UR10, PT ;  /* 0x0000000a2e007c0c */ /* 0x000fda000bf26270 */
[----:B------:R-:W1:Y:S01]  /*0bf0*/  @!P1 LDC.64 R46, c[0x0][0x380] ;  /* 0x0000e000ff2e9b82 */ /* 0x000e620000000a00 */
[----:B0-----:R-:W-:Y:S02]  /*0c00*/  VIADD R44, R86, 0x60 ;  /* 0x00000060562c7836 */ /* 0x001fe40000000000 */
[-C--:B------:R-:W-:Y:S01]  /*0c10*/  FFMA R41, R85, R92.reuse, R41 ;  /* 0x0000005c55297223 */ /* 0x080fe20000000029 */
[-C--:B------:R-:W-:Y:S01]  /*0c20*/  FFMA R40, R81, R92.reuse, R40 ;  /* 0x0000005c51287223 */ /* 0x080fe20000000028 */
[-C--:B------:R-:W-:Y:S01]  /*0c30*/  FFMA R39, R82, R92.reuse, R39 ;  /* 0x0000005c52277223 */ /* 0x080fe20000000027 */
[-C--:B------:R-:W-:Y:S01]  /*0c40*/  FFMA R38, R83, R92.reuse, R38 ;  /* 0x0000005c53267223 */ /* 0x080fe20000000026 */
[-C--:B------:R-:W-:Y:S01]  /*0c50*/  FFMA R37, R48, R92.reuse, R37 ;  /* 0x0000005c30257223 */ /* 0x080fe20000000025 */
[-C--:B------:R-:W-:Y:S01]  /*0c60*/  FFMA R36, R49, R92.reuse, R36 ;  /* 0x0000005c31247223 */ /* 0x080fe20000000024 */
[-C--:B------:R-:W-:Y:S01]  /*0c70*/  FFMA R35, R84, R92.reuse, R35 ;  /* 0x0000005c54237223 */ /* 0x080fe20000000023 */
[----:B------:R-:W-:Y:S01]  /*0c80*/  FFMA R34, R87, R92, R34 ;  /* 0x0000005c57227223 */ /* 0x000fe20000000022 */
[----:B------:R-:W-:-:S02]  /*0c90*/  IMAD.MOV.U32 R92, RZ, RZ, RZ ;  /* 0x000000ffff5c7224 */ /* 0x000fc400078e00ff */
[----:B-1----:R-:W-:-:S05]  /*0ca0*/  @!P1 IMAD.WIDE.U32 R46, R74, 0x4, R46 ;  /* 0x000000044a2e9825 */ /* 0x002fca00078e002e */
[----:B------:R0:W3:Y:S01]  /*0cb0*/  @!P1 LDG.E R92, desc[UR6][R46.64] ;  /* 0x000000062e5c9981 */ /* 0x0000e2000c1e1900 */
[----:B------:R-:W-:-:S13]  /*0cc0*/  ISETP.GE.AND P1, PT, R44, UR10, PT ;  /* 0x0000000a2c007c0c */ /* 0x000fda000bf26270 */
[----:B------:R-:W0:Y:S01]  /*0cd0*/  @!P1 LDC.64 R44, c[0x0][0x380] ;  /* 0x0000e000ff2c9b82 */ /* 0x000e220000000a00 */
        /* <DEDUP_REMOVED lines=8> */
[----:B------:R-:W-:Y:S02]  /*0d60*/  IMAD.MOV.U32 R89, RZ, RZ, RZ ;  /* 0x000000ffff597224 */ /* 0x000fe400078e00ff */
[----:B0-----:R-:W-:-:S04]  /*0d70*/  @!P1 IMAD.WIDE.U32 R46, R79, 0x4, R44 ;  /* 0x000000044f2e9825 */ /* 0x001fc800078e002c */
[----:B------:R-:W-:Y:S01]  /*0d80*/  VIADD R44, R86, 0x70 ;  /* 0x00000070562c7836 */ /* 0x000fe20000000000 */
[----:B------:R0:W4:Y:S04]  /*0d90*/  @!P1 LDG.E R89, desc[UR6][R46.64] ;  /* 0x000000062e599981 */ /* 0x000128000c1e1900 */
[----:B------:R-:W-:Y:S01]  /*0da0*/  ISETP.GE.AND P1, PT, R44, UR10, PT ;  /* 0x0000000a2c007c0c */ /* 0x000fe2000bf26270 */
[----:B0-----:R-:W-:-:S12]  /*0db0*/  IMAD.MOV.U32 R46, RZ, RZ, RZ ;  /* 0x000000ffff2e7224 */ /* 0x001fd800078e00ff */
[----:B------:R-:W0:Y:S01]  /*0dc0*/  @!P1 LDC.64 R44, c[0x0][0x380] ;  /* 0x0000e000ff2c9b82 */ /* 0x000e220000000a00 */
[----:B------:R-:W-:Y:S01]  /*0dd0*/  UIADD3 UR5, UPT, UPT, UR5, 0x1, URZ ;  /* 0x0000000105057890 */ /* 0x000fe2000fffe0ff */
[----:B------:R-:W-:Y:S02]  /*0de0*/  VIADD R71, R71, 0x1 ;  /* 0x0000000147477836 */ /* 0x000fe40000000000 */
[----:B------:R-:W-:Y:S02]  /*0df0*/  VIADD R73, R73, UR9 ;  /* 0x0000000949497c36 */ /* 0x000fe40008000000 */
[----:B------:R-:W-:Y:S02]  /*0e00*/  VIADD R72, R72, 0x1 ;  /* 0x0000000148487836 */ /* 0x000fe40000000000 */
[----:B------:R-:W-:Y:S02]  /*0e10*/  VIADD R76, R76, 0x1 ;  /* 0x000000014c4c7836 */ /* 0x000fe40000000000 */
[----:B------:R-:W-:Y:S01]  /*0e20*/  VIADD R75, R75, 0x1 ;  /* 0x000000014b4b7836 */ /* 0x000fe20000000000 */
[----:B------:R-:W-:Y:S01]  /*0e30*/  UIADD3 UR4, UPT, UPT, UR4, UR9, URZ ;  /* 0x0000000904047290 */ /* 0x000fe2000fffe0ff */
        /* <DEDUP_REMOVED lines=8> */
[----:B0-----:R-:W-:-:S05]  /*0ec0*/  @!P1 IMAD.WIDE.U32 R44, R77, 0x4, R44 ;  /* 0x000000044d2c9825 */ /* 0x001fca00078e002c */
[----:B------:R-:W5:Y:S01]  /*0ed0*/  @!P1 LDG.E R46, desc[UR6][R44.64] ;  /* 0x000000062c2e9981 */ /* 0x000f62000c1e1900 */
[----:B------:R-:W-:Y:S01]  /*0ee0*/  UISETP.NE.AND UP0, UPT, UR5, URZ, UPT ;  /* 0x000000ff0500728c */ /* 0x000fe2000bf05270 */
[----:B------:R-:W-:Y:S02]  /*0ef0*/  VIADD R78, R78, 0x1 ;  /* 0x000000014e4e7836 */ /* 0x000fe40000000000 */
[----:B------:R-:W-:Y:S02]  /*0f00*/  VIADD R74, R74, 0x1 ;  /* 0x000000014a4a7836 */ /* 0x000fe40000000000 */
[----:B------:R-:W-:Y:S02]  /*0f10*/  VIADD R79, R79, 0x1 ;  /* 0x000000014f4f7836 */ /* 0x000fe40000000000 */
[----:B------:R-:W-:Y:S02]  /*0f20*/  VIADD R77, R77, 0x1 ;  /* 0x000000014d4d7836 */ /* 0x000fe40000000000 */
[-C--:B--2---:R-:W-:Y:S01]  /*0f30*/  FFMA R80, R85, R90.reuse, R80 ;  /* 0x0000005a55507223 */ /* 0x084fe20000000050 */
[-C--:B------:R-:W-:Y:S01]  /*0f40*/  FFMA R17, R81, R90.reuse, R17 ;  /* 0x0000005a51117223 */ /* 0x080fe20000000011 */
[-C--:B------:R-:W-:Y:S01]  /*0f50*/  FFMA R16, R82, R90.reuse, R16 ;  /* 0x0000005a52107223 */ /* 0x080fe20000000010 */
[-C--:B------:R-:W-:Y:S01]  /*0f60*/  FFMA R15, R83, R90.reuse, R15 ;  /* 0x0000005a530f7223 */ /* 0x080fe2000000000f */
[-C--:B------:R-:W-:Y:S01]  /*0f70*/  FFMA R14, R48, R90.reuse, R14 ;  /* 0x0000005a300e7223 */ /* 0x080fe2000000000e */
[-C--:B------:R-:W-:Y:S01]  /*0f80*/  FFMA R13, R49, R90.reuse, R13 ;  /* 0x0000005a310d7223 */ /* 0x080fe2000000000d */
[-C--:B------:R-:W-:Y:S01]  /*0f90*/  FFMA R12, R84, R90.reuse, R12 ;  /* 0x0000005a540c7223 */ /* 0x080fe2000000000c */
[----:B------:R-:W-:Y:S01]  /*0fa0*/  FFMA R11, R87, R90, R11 ;  /* 0x0000005a570b7223 */ /* 0x000fe2000000000b */
[-C--:B---3--:R-:W-:Y:S01]  /*0fb0*/  FFMA R10, R85, R92.reuse, R10 ;  /* 0x0000005c550a7223 */ /* 0x088fe2000000000a */
[-C--:B------:R-:W-:Y:S01]  /*0fc0*/  FFMA R9, R81, R92.reuse, R9 ;  /* 0x0000005c51097223 */ /* 0x080fe20000000009 */
[-C--:B------:R-:W-:Y:S01]  /*0fd0*/  FFMA R8, R82, R92.reuse, R8 ;  /* 0x0000005c52087223 */ /* 0x080fe20000000008 */
[-C--:B------:R-:W-:Y:S01]  /*0fe0*/  FFMA R7, R83, R92.reuse, R7 ;  /* 0x0000005c53077223 */ /* 0x080fe20000000007 */
[-C--:B------:R-:W-:Y:S01]  /*0ff0*/  FFMA R6, R48, R92.reuse, R6 ;  /* 0x0000005c30067223 */ /* 0x080fe20000000006 */
[-C--:B------:R-:W-:Y:S01]  /*1000*/  FFMA R5, R49, R92.reuse, R5 ;  /* 0x0000005c31057223 */ /* 0x080fe20000000005 */
[-C--:B------:R-:W-:Y:S01]  /*1010*/  FFMA R4, R84, R92.reuse, R4 ;  /* 0x0000005c54047223 */ /* 0x080fe20000000004 */
[----:B------:R-:W-:Y:S01]  /*1020*/  FFMA R3, R87, R92, R3 ;  /* 0x0000005c57037223 */ /* 0x000fe20000000003 */
[-C--:B----4-:R-:W-:Y:S01]  /*1030*/  FFMA R2, R85, R89.reuse, R2 ;  /* 0x0000005955027223 */ /* 0x090fe20000000002 */
[-C--:B------:R-:W-:Y:S01]  /*1040*/  FFMA R56, R81, R89.reuse, R56 ;  /* 0x0000005951387223 */ /* 0x080fe20000000038 */
[-C--:B------:R-:W-:Y:S01]  /*1050*/  FFMA R57, R82, R89.reuse, R57 ;  /* 0x0000005952397223 */ /* 0x080fe20000000039 */
[-C--:B------:R-:W-:Y:S01]  /*1060*/  FFMA R58, R83, R89.reuse, R58 ;  /* 0x00000059533a7223 */ /* 0x080fe2000000003a */
[-C--:B------:R-:W-:Y:S01]  /*1070*/  FFMA R59, R48, R89.reuse, R59 ;  /* 0x00000059303b7223 */ /* 0x080fe2000000003b */
[-C--:B------:R-:W-:Y:S01]  /*1080*/  FFMA R60, R49, R89.reuse, R60 ;  /* 0x00000059313c7223 */ /* 0x080fe2000000003c */
[-C--:B------:R-:W-:Y:S01]  /*1090*/  FFMA R61, R84, R89.reuse, R61 ;  /* 0x00000059543d7223 */ /* 0x080fe2000000003d */
[----:B------:R-:W-:Y:S01]  /*10a0*/  FFMA R62, R87, R89, R62 ;  /* 0x00000059573e7223 */ /* 0x000fe2000000003e */
[-C--:B-----5:R-:W-:Y:S01]  /*10b0*/  FFMA R63, R85, R46.reuse, R63 ;  /* 0x0000002e553f7223 */ /* 0x0a0fe2000000003f */
[-C--:B------:R-:W-:Y:S01]  /*10c0*/  FFMA R64, R81, R46.reuse, R64 ;  /* 0x0000002e51407223 */ /* 0x080fe20000000040 */
[-C--:B------:R-:W-:Y:S01]  /*10d0*/  FFMA R65, R82, R46.reuse, R65 ;  /* 0x0000002e52417223 */ /* 0x080fe20000000041 */
[-C--:B------:R-:W-:Y:S01]  /*10e0*/  FFMA R66, R83, R46.reuse, R66 ;  /* 0x0000002e53427223 */ /* 0x080fe20000000042 */
[-C--:B------:R-:W-:Y:S01]  /*10f0*/  FFMA R67, R48, R46.reuse, R67 ;  /* 0x0000002e30437223 */ /* 0x080fe20000000043 */
[-C--:B------:R-:W-:Y:S01]  /*1100*/  FFMA R68, R49, R46.reuse, R68 ;  /* 0x0000002e31447223 */ /* 0x080fe20000000044 */
[-C--:B------:R-:W-:Y:S01]  /*1110*/  FFMA R69, R84, R46.reuse, R69 ;  /* 0x0000002e54457223 */ /* 0x080fe20000000045 */
[----:B------:R-:W-:Y:S01]  /*1120*/  FFMA R70, R87, R46, R70 ;  /* 0x0000002e57467223 */ /* 0x000fe20000000046 */
[----:B------:R-:W-:Y:S06]  /*1130*/  BRA.U UP0, `(.L_x_1) ;  /* 0xfffffff100bc7547 */ /* 0x000fec000b83ffff */
.L_x_0:
[----:B------:R-:W1:Y:S01]  /*1140*/  LDC R76, c[0x0][0x3a0] ;  /* 0x0000e800ff4c7b82 */ /* 0x000e620000000800 */
[----:B------:R-:W2:Y:S01]  /*1150*/  LDCU UR8, c[0x0][0x398] ;  /* 0x00007300ff0877ac */ /* 0x000ea20008000800 */
[C---:B------:R-:W-:Y:S01]  /*1160*/  VIADD R49, R0.reuse, 0x20 ;  /* 0x0000002000317836 */ /* 0x040fe20000000000 */
[----:B------:R-:W-:Y:S01]  /*1170*/  SHF.R.S32.HI R74, RZ, 0x1f, R0 ;  /* 0x0000001fff4a7819 */ /* 0x000fe20000011400 */
[C---:B------:R-:W-:Y:S01]  /*1180*/  VIADD R47, R0.reuse, 0x10 ;  /* 0x00000010002f7836 */ /* 0x040fe20000000000 */
[----:B------:R-:W3:Y:S01]  /*1190*/  LDCU.64 UR4, c[0x0][0x390] ;  /* 0x00007200ff0477ac */ /* 0x000ee20008000a00 */
[C---:B------:R-:W-:Y:S02]  /*11a0*/  VIADD R73, R0.reuse, 0x40 ;  /* 0x0000004000497836 */ /* 0x040fe40000000000 */
[C---:B------:R-:W-:Y:S02]  /*11b0*/  VIADD R75, R0.reuse, 0x60 ;  /* 0x00000060004b7836 */ /* 0x040fe40000000000 */
[C---:B------:R-:W-:Y:S01]  /*11c0*/  VIADD R77, R0.reuse, 0x70 ;  /* 0x00000070004d7836 */ /* 0x040fe20000000000 */
[-C--:B-1----:R-:W-:Y:S01]  /*11d0*/  ISETP.GE.AND P0, PT, R0, R76.reuse, PT ;  /* 0x0000004c0000720c */ /* 0x082fe20003f06270 */
[-C--:B------:R-:W-:Y:S01]  /*11e0*/  IMAD R83, R86, R76.reuse, RZ ;  /* 0x0000004c56537224 */ /* 0x080fe200078e02ff */
[----:B------:R-:W-:-:S02]  /*11f0*/  ISETP.GE.AND P2, PT, R47, R76, PT ;  /* 0x0000004c2f00720c */ /* 0x000fc40003f46270 */
[----:B--2---:R-:W-:Y:S01]  /*1200*/  ISETP.GE.OR P3, PT, R86, UR8, P0 ;  /* 0x0000000856007c0c */ /* 0x004fe20008766670 */
[C-C-:B------:R-:W-:Y:S01]  /*1210*/  IMAD R91, R76.reuse, 0x10, R83.reuse ;  /* 0x000000104c5b7824 */ /* 0x140fe200078e0253 */
[----:B------:R-:W-:Y:S01]  /*1220*/  P2R R78, PR, RZ, 0x1 ;  /* 0x00000001ff4e7803 */ /* 0x000fe20000000000 */
[----:B------:R-:W-:Y:S01]  /*1230*/  IMAD R89, R76, 0x20, R83 ;  /* 0x000000204c597824 */ /* 0x000fe200078e0253 */
[----:B------:R-:W-:Y:S02]  /*1240*/  IADD3 R48, P1, PT, R0, R83, RZ ;  /* 0x0000005300307210 */ /* 0x000fe40007f3e0ff */
[----:B------:R-:W-:Y:S01]  /*1250*/  ISETP.GE.AND P0, PT, R49, R76, PT ;  /* 0x0000004c3100720c */ /* 0x000fe20003f06270 */
[----:B------:R-:W-:Y:S01]  /*1260*/  IMAD R85, R76, 0x10, R89 ;  /* 0x000000104c557824 */ /* 0x000fe200078e0259 */
[----:B------:R-:W-:Y:S02]  /*1270*/  LEA.HI.X.SX32 R49, R83, R74, 0x1, P1 ;  /* 0x0000004a53317211 */ /* 0x000fe400008f0eff */
[----:B------:R-:W-:-:S02]  /*1280*/  ISETP.GE.OR P1, PT, R86, UR8, P0 ;  /* 0x0000000856007c0c */ /* 0x000fc40008726670 */
[----:B---3--:R-:W-:Y:S01]  /*1290*/  LEA R46, P4, R48, UR4, 0x2 ;  /* 0x00000004302e7c11 */ /* 0x008fe2000f8810ff */
[----:B------:R-:W1:Y:S01]  /*12a0*/  @!P3 LDC.64 R44, c[0x0][0x390] ;  /* 0x0000e400ff2cbb82 */ /* 0x000e620000000a00 */
[--C-:B------:R-:W-:Y:S01]  /*12b0*/  @!P3 IMAD.IADD R47, R0, 0x1, R83.reuse ;  /* 0x00000001002fb824 */ /* 0x100fe200078e0253 */
[----:B------:R-:W-:Y:S01]  /*12c0*/  P2R R71, PR, RZ, 0x4 ;  /* 0x00000004ff477803 */ /* 0x000fe20000000000 */
[----:B------:R-:W-:Y:S01]  /*12d0*/  IMAD R83, R76, 0x40, R83 ;  /* 0x000000404c537824 */ /* 0x000fe200078e0253 */
[----:B------:R-:W-:-:S03]  /*12e0*/  ISETP.GE.OR P2, PT, R86, UR8, P2 ;  /* 0x0000000856007c0c */ /* 0x000fc60009746670 */
[C-C-:B------:R-:W-:Y:S02]  /*12f0*/  IMAD R81, R76.reuse, 0x10, R83.reuse ;  /* 0x000000104c517824 */ /* 0x140fe400078e0253 */
[----:B------:R-:W-:-:S04]  /*1300*/  IMAD R79, R76, 0x20, R83 ;  /* 0x000000204c4f7824 */ /* 0x000fc800078e0253 */
[----:B------:R-:W-:Y:S02]  /*1310*/  IMAD R87, R76, 0x10, R79 ;  /* 0x000000104c577824 */ /* 0x000fe400078e024f */
[----:B-1----:R-:W-:Y:S01]  /*1320*/  @!P3 IMAD.WIDE R44, R47, 0x4, R44 ;  /* 0x000000042f2cb825 */ /* 0x002fe200078e022c */
[----:B------:R-:W-:Y:S02]  /*1330*/  LEA.HI.X R47, R48, UR5, R49, 0x2, P4 ;  /* 0x00000005302f7c11 */ /* 0x000fe4000a0f1431 */
[----:B------:R-:W-:Y:S01]  /*1340*/  ISETP.GE.AND P4, PT, R73, R76, PT ;  /* 0x0000004c4900720c */ /* 0x000fe20003f86270 */
[----:B------:R-:W-:Y:S01]  /*1350*/  VIADD R49, R0, 0x30 ;  /* 0x0000003000317836 */ /* 0x000fe20000000000 */
[----:B0-----:R0:W-:Y:S04]  /*1360*/  @!P3 STG.E desc[UR6][R44.64], R55 ;  /* 0x000000372c00b986 */ /* 0x0011e8000c101906 */
[----:B------:R-:W-:Y:S01]  /*1370*/  @!P1 STG.E desc[UR6][R46.64+0x80], R53 ;  /* 0x000080352e009986 */ /* 0x000fe2000c101906 */
[----:B------:R-:W-:-:S02]  /*1380*/  ISETP.GE.OR P1, PT, R86, UR8, P4 ;  /* 0x0000000856007c0c */ /* 0x000fc4000a726670 */
[-C--:B------:R-:W-:Y:S01]  /*1390*/  ISETP.GE.AND P5, PT, R49, R76.reuse, PT ;  /* 0x0000004c3100720c */ /* 0x080fe20003fa6270 */
[----:B------:R-:W-:Y:S01]  /*13a0*/  VIADD R49, R0, 0x50 ;  /* 0x0000005000317836 */ /* 0x000fe20000000000 */
[----:B------:R1:W-:Y:S02]  /*13b0*/  @!P2 STG.E desc[UR6][R46.64+0x40], R54 ;  /* 0x000040362e00a986 */ /* 0x0003e4000c101906 */
[----:B------:R-:W-:Y:S02]  /*13c0*/  ISETP.GE.OR P2, PT, R86, UR8, P5 ;  /* 0x0000000856007c0c */ /* 0x000fe4000af46670 */
[----:B------:R-:W-:-:S05]  /*13d0*/  ISETP.GE.AND P3, PT, R49, R76, PT ;  /* 0x0000004c3100720c */ /* 0x000fca0003f66270 */
[----:B------:R-:W-:Y:S01]  /*13e0*/  @!P1 STG.E desc[UR6][R46.64+0x100], R51 ;  /* 0x000100332e009986 */ /* 0x000fe2000c101906 */
[----:B------:R-:W-:-:S05]  /*13f0*/  ISETP.GE.OR P1, PT, R86, UR8, P3 ;  /* 0x0000000856007c0c */ /* 0x000fca0009f26670 */
[----:B------:R2:W-:Y:S01]  /*1400*/  @!P2 STG.E desc[UR6][R46.64+0xc0], R52 ;  /* 0x0000c0342e00a986 */ /* 0x0005e2000c101906 */
[----:B------:R-:W-:-:S07]  /*1410*/  ISETP.GE.AND P2, PT, R75, R76, PT ;  /* 0x0000004c4b00720c */ /* 0x000fce0003f46270 */
[----:B------:R3:W-:Y:S01]  /*1420*/  @!P1 STG.E desc[UR6][R46.64+0x140], R50 ;  /* 0x000140322e009986 */ /* 0x0007e2000c101906 */
[----:B0-----:R-:W-:-:S04]  /*1430*/  IADD3 R44, P1, PT, R0, R91, RZ ;  /* 0x0000005b002c7210 */ /* 0x001fc80007f3e0ff */
[----:B------:R-:W-:Y:S02]  /*1440*/  LEA.HI.X.SX32 R45, R91, R74, 0x1, P1 ;  /* 0x0000004a5b2d7211 */ /* 0x000fe400008f0eff */
[----:B------:R-:W-:-:S04]  /*1450*/  LEA R72, P1, R44, UR4, 0x2 ;  /* 0x000000042c487c11 */ /* 0x000fc8000f8210ff */
[----:B------:R-:W-:Y:S02]  /*1460*/  LEA.HI.X R73, R44, UR5, R45, 0x2, P1 ;  /* 0x000000052c497c11 */ /* 0x000fe400088f142d */
[----:B------:R-:W-:-:S04]  /*1470*/  IADD3 R44, P1, PT, R0, R89, RZ ;  /* 0x00000059002c7210 */ /* 0x000fc80007f3e0ff */
[----:B------:R-:W-:Y:S02]  /*1480*/  LEA.HI.X.SX32 R45, R89, R74, 0x1, P1 ;  /* 0x0000004a592d7211 */ /* 0x000fe400008f0eff */
[----:B-1----:R-:W-:-:S04]  /*1490*/  LEA R54, P1, R44, UR4, 0x2 ;  /* 0x000000042c367c11 */ /* 0x002fc8000f8210ff */
[----:B------:R-:W-:Y:S02]  /*14a0*/  LEA.HI.X R55, R44, UR5, R45, 0x2, P1 ;  /* 0x000000052c377c11 */ /* 0x000fe400088f142d */
[----:B------:R-:W-:-:S04]  /*14b0*/  IADD3 R44, P1, PT, R0, R85, RZ ;  /* 0x00000055002c7210 */ /* 0x000fc80007f3e0ff */
[----:B------:R-:W-:Y:S02]  /*14c0*/  LEA.HI.X.SX32 R45, R85, R74, 0x1, P1 ;  /* 0x0000004a552d7211 */ /* 0x000fe400008f0eff */
[----:B--2---:R-:W-:-:S04]  /*14d0*/  LEA R52, P1, R44, UR4, 0x2 ;  /* 0x000000042c347c11 */ /* 0x004fc8000f8210ff */
[----:B------:R-:W-:Y:S02]  /*14e0*/  LEA.HI.X R53, R44, UR5, R45, 0x2, P1 ;  /* 0x000000052c357c11 */ /* 0x000fe400088f142d */
[----:B------:R-:W-:-:S04]  /*14f0*/  IADD3 R44, P1, PT, R0, R83, RZ ;  /* 0x00000053002c7210 */ /* 0x000fc80007f3e0ff */
[----:B------:R-:W-:Y:S02]  /*1500*/  LEA.HI.X.SX32 R45, R83, R74, 0x1, P1 ;  /* 0x0000004a532d7211 */ /* 0x000fe400008f0eff */
[----:B---3--:R-:W-:-:S04]  /*1510*/  LEA R50, P1, R44, UR4, 0x2 ;  /* 0x000000042c327c11 */ /* 0x008fc8000f8210ff */
[----:B------:R-:W-:Y:S02]  /*1520*/  LEA.HI.X R51, R44, UR5, R45, 0x2, P1 ;  /* 0x000000052c337c11 */ /* 0x000fe400088f142d */
[----:B------:R-:W-:-:S04]  /*1530*/  IADD3 R44, P1, PT, R0, R81, RZ ;  /* 0x00000051002c7210 */ /* 0x000fc80007f3e0ff */
[----:B------:R-:W-:Y:S02]  /*1540*/  LEA.HI.X.SX32 R45, R81, R74, 0x1, P1 ;  /* 0x0000004a512d7211 */ /* 0x000fe400008f0eff */
[----:B------:R-:W-:-:S04]  /*1550*/  LEA R48, P1, R44, UR4, 0x2 ;  /* 0x000000042c307c11 */ /* 0x000fc8000f8210ff */
[----:B------:R-:W-:Y:S02]  /*1560*/  LEA.HI.X R49, R44, UR5, R45, 0x2, P1 ;  /* 0x000000052c317c11 */ /* 0x000fe400088f142d */
[----:B------:R-:W-:-:S04]  /*1570*/  IADD3 R45, P1, PT, R0, R79, RZ ;  /* 0x0000004f002d7210 */ /* 0x000fc80007f3e0ff */
[----:B------:R-:W-:Y:S02]  /*1580*/  LEA.HI.X.SX32 R82, R79, R74, 0x1, P1 ;  /* 0x0000004a4f527211 */ /* 0x000fe400008f0eff */
[----:B------:R-:W-:-:S04]  /*1590*/  LEA R44, P1, R45, UR4, 0x2 ;  /* 0x000000042d2c7c11 */ /* 0x000fc8000f8210ff */
[----:B------:R-:W-:Y:S02]  /*15a0*/  LEA.HI.X R45, R45, UR5, R82, 0x2, P1 ;  /* 0x000000052d2d7c11 */ /* 0x000fe400088f1452 */
[----:B------:R-:W-:-:S13]  /*15b0*/  ISETP.GE.OR P1, PT, R86, UR8, P2 ;  /* 0x0000000856007c0c */ /* 0x000fda0009726670 */
[----:B------:R-:W-:Y:S01]  /*15c0*/  @!P1 STG.E desc[UR6][R46.64+0x180], R43 ;  /* 0x0001802b2e009986 */ /* 0x000fe2000c101906 */
[----:B------:R-:W-:-:S04]  /*15d0*/  IADD3 R75, P1, PT, R0, R87, RZ ;  /* 0x00000057004b7210 */ /* 0x000fc80007f3e0ff */
[----:B------:R-:W-:Y:S02]  /*15e0*/  LEA.HI.X.SX32 R82, R87, R74, 0x1, P1 ;  /* 0x0000004a57527211 */ /* 0x000fe400008f0eff */
[----:B------:R-:W-:-:S04]  /*15f0*/  LEA R74, P1, R75, UR4, 0x2 ;  /* 0x000000044b4a7c11 */ /* 0x000fc8000f8210ff */
[----:B------:R-:W-:Y:S01]  /*1600*/  LEA.HI.X R75, R75, UR5, R82, 0x2, P1 ;  /* 0x000000054b4b7c11 */ /* 0x000fe200088f1452 */
[----:B------:R-:W-:Y:S01]  /*1610*/  VIADD R82, R86, 0x10 ;  /* 0x0000001056527836 */ /* 0x000fe20000000000 */
[----:B------:R-:W-:-:S04]  /*1620*/  ISETP.GE.AND P1, PT, R77, R76, PT ;  /* 0x0000004c4d00720c */ /* 0x000fc80003f26270 */
[----:B------:R-:W-:-:S13]  /*1630*/  ISETP.GE.OR P6, PT, R86, UR8, P1 ;  /* 0x0000000856007c0c */ /* 0x000fda0008fc6670 */
[----:B------:R-:W-:Y:S01]  /*1640*/  @!P6 STG.E desc[UR6][R46.64+0x1c0], R42 ;  /* 0x0001c02a2e00e986 */ /* 0x000fe2000c101906 */
[----:B------:R-:W-:-:S04]  /*1650*/  ISETP.NE.AND P6, PT, R78, RZ, PT ;  /* 0x000000ff4e00720c */ /* 0x000fc80003fc5270 */
[----:B------:R-:W-:-:S13]  /*1660*/  ISETP.GE.OR P6, PT, R82, UR8, P6 ;  /* 0x0000000852007c0c */ /* 0x000fda000b7c6670 */
[----:B------:R-:W0:Y:S01]  /*1670*/  @!P6 LDC.64 R76, c[0x0][0x390] ;  /* 0x0000e400ff4ceb82 */ /* 0x000e220000000a00 */
[----:B------:R-:W-:-:S04]  /*1680*/  @!P6 IMAD.IADD R91, R0, 0x1, R91 ;  /* 0x00000001005be824 */ /* 0x000fc800078e025b */
[----:B0-----:R-:W-:-:S05]  /*1690*/  @!P6 IMAD.WIDE R76, R91, 0x4, R76 ;  /* 0x000000045b4ce825 */ /* 0x001fca00078e024c */
[----:B------:R-:W-:Y:S01]  /*16a0*/  @!P6 STG.E desc[UR6][R76.64], R41 ;  /* 0x000000294c00e986 */ /* 0x000fe2000c101906 */
[----:B------:R-:W-:-:S04]  /*16b0*/  ISETP.NE.AND P6, PT, R71, RZ, PT ;  /* 0x000000ff4700720c */ /* 0x000fc80003fc5270 */
[----:B------:R-:W-:-:S13]  /*16c0*/  ISETP.GE.OR P6, PT, R82, UR8, P6 ;  /* 0x0000000852007c0c */ /* 0x000fda000b7c6670 */
[----:B------:R0:W-:Y:S01]  /*16d0*/  @!P6 STG.E desc[UR6][R72.64+0x40], R40 ;  /* 0x000040284800e986 */ /* 0x0001e2000c101906 */
[----:B------:R-:W-:Y:S01]  /*16e0*/  ISETP.GE.OR P6, PT, R82, UR8, P0 ;  /* 0x0000000852007c0c */ /* 0x000fe200087c6670 */
[----:B0-----:R-:W-:-:S12]  /*16f0*/  VIADD R40, R86, 0x20 ;  /* 0x0000002056287836 */ /* 0x001fd80000000000 */
[----:B------:R-:W-:Y:S01]  /*1700*/  @!P6 STG.E desc[UR6][R72.64+0x80], R39 ;  /* 0x000080274800e986 */ /* 0x000fe2000c101906 */
[----:B------:R-:W-:-:S13]  /*1710*/  ISETP.GE.OR P6, PT, R82, UR8, P5 ;  /* 0x0000000852007c0c */ /* 0x000fda000afc6670 */
[----:B------:R0:W-:Y:S01]  /*1720*/  @!P6 STG.E desc[UR6][R72.64+0xc0], R38 ;  /* 0x0000c0264800e986 */ /* 0x0001e2000c101906 */
[----:B------:R-:W-:-:S13]  /*1730*/  ISETP.GE.OR P6, PT, R82, UR8, P4 ;  /* 0x0000000852007c0c */ /* 0x000fda000a7c6670 */
[----:B------:R-:W-:Y:S01]  /*1740*/  @!P6 STG.E desc[UR6][R72.64+0x100], R37 ;  /* 0x000100254800e986 */ /* 0x000fe2000c101906 */
[----:B------:R-:W-:-:S13]  /*1750*/  ISETP.GE.OR P6, PT, R82, UR8, P3 ;  /* 0x0000000852007c0c */ /* 0x000fda0009fc6670 */
[----:B------:R-:W-:Y:S01]  /*1760*/  @!P6 STG.E desc[UR6][R72.64+0x140], R36 ;  /* 0x000140244800e986 */ /* 0x000fe2000c101906 */
[----:B------:R-:W-:-:S13]  /*1770*/  ISETP.GE.OR P6, PT, R82, UR8, P2 ;  /* 0x0000000852007c0c */ /* 0x000fda00097c6670 */
[----:B------:R-:W-:Y:S01]  /*1780*/  @!P6 STG.E desc[UR6][R72.64+0x180], R35 ;  /* 0x000180234800e986 */ /* 0x000fe2000c101906 */
[----:B------:R-:W-:-:S13]  /*1790*/  ISETP.GE.OR P6, PT, R82, UR8, P1 ;  /* 0x0000000852007c0c */ /* 0x000fda0008fc6670 */
[----:B------:R-:W-:Y:S01]  /*17a0*/  @!P6 STG.E desc[UR6][R72.64+0x1c0], R34 ;  /* 0x0001c0224800e986 */ /* 0x000fe2000c101906 */
[----:B------:R-:W-:-:S04]  /*17b0*/  ISETP.NE.AND P6, PT, R78, RZ, PT ;  /* 0x000000ff4e00720c */ /* 0x000fc80003fc5270 */
[----:B------:R-:W-:-:S13]  /*17c0*/  ISETP.GE.OR P6, PT, R40, UR8, P6 ;  /* 0x0000000828007c0c */ /* 0x000fda000b7c6670 */
[----:B0-----:R-:W0:Y:S01]  /*17d0*/  @!P6 LDC.64 R38, c[0x0][0x390] ;  /* 0x0000e400ff26eb82 */ /* 0x001e220000000a00 */
        /* <DEDUP_REMOVED lines=24> */
[----:B------:R0:W-:Y:S01]  /*1960*/  @!P6 STG.E desc[UR6][R30.64], R18 ;  /* 0x000000121e00e986 */ /* 0x0001e2000c101906 */
[----:B------:R-:W-:-:S04]  /*1970*/  ISETP.NE.AND P6, PT, R71, RZ, PT ;  /* 0x000000ff4700720c */ /* 0x000fc80003fc5270 */
        /* <DEDUP_REMOVED lines=23> */
[----:B------:R-:W-:Y:S01]  /*1af0*/  @!P6 STG.E desc[UR6][R50.64+0x40], R17 ;  /* 0x000040113200e986 */ /* 0x000fe2000c101906 */
[----:B------:R-:W-:-:S13]  /*1b00*/  ISETP.GE.OR P6, PT, R18, UR8, P0 ;  /* 0x0000000812007c0c */ /* 0x000fda00087c6670 */
[----:B------:R0:W-:Y:S01]  /*1b10*/  @!P6 STG.E desc[UR6][R50.64+0x80], R16 ;  /* 0x000080103200e986 */ /* 0x0001e2000c101906 */
[----:B------:R-:W-:-:S13]  /*1b20*/  ISETP.GE.OR P6, PT, R18, UR8, P5 ;  /* 0x0000000812007c0c */ /* 0x000fda000afc6670 */
[----:B------:R1:W-:Y:S01]  /*1b30*/  @!P6 STG.E desc[UR6][R50.64+0xc0], R15 ;  /* 0x0000c00f3200e986 */ /* 0x0003e2000c101906 */
[----:B------:R-:W-:-:S13]  /*1b40*/  ISETP.GE.OR P6, PT, R18, UR8, P4 ;  /* 0x0000000812007c0c */ /* 0x000fda000a7c6670 */
[----:B------:R2:W-:Y:S01]  /*1b50*/  @!P6 STG.E desc[UR6][R50.64+0x100], R14 ;  /* 0x0001000e3200e986 */ /* 0x0005e2000c101906 */
[----:B------:R-:W-:-:S13]  /*1b60*/  ISETP.GE.OR P6, PT, R18, UR8, P3 ;  /* 0x0000000812007c0c */ /* 0x000fda0009fc6670 */
[----:B------:R-:W-:Y:S01]  /*1b70*/  @!P6 STG.E desc[UR6][R50.64+0x140], R13 ;  /* 0x0001400d3200e986 */ /* 0x000fe2000c101906 */
[----:B------:R-:W-:-:S13]  /*1b80*/  ISETP.GE.OR P6, PT, R18, UR8, P2 ;  /* 0x0000000812007c0c */ /* 0x000fda00097c6670 */
[----:B------:R-:W-:Y:S01]  /*1b90*/  @!P6 STG.E desc[UR6][R50.64+0x180], R12 ;  /* 0x0001800c3200e986 */ /* 0x000fe2000c101906 */
[----:B------:R-:W-:Y:S01]  /*1ba0*/  ISETP.GE.OR P6, PT, R18, UR8, P1 ;  /* 0x0000000812007c0c */ /* 0x000fe20008fc6670 */
[----:B------:R-:W-:-:S12]  /*1bb0*/  VIADD R18, R86, 0x50 ;  /* 0x0000005056127836 */ /* 0x000fd80000000000 */
[----:B------:R-:W-:Y:S01]  /*1bc0*/  @!P6 STG.E desc[UR6][R50.64+0x1c0], R11 ;  /* 0x0001c00b3200e986 */ /* 0x000fe2000c101906 */
[----:B------:R-:W-:-:S04]  /*1bd0*/  ISETP.NE.AND P6, PT, R78, RZ, PT ;  /* 0x000000ff4e00720c */ /* 0x000fc80003fc5270 */
[----:B------:R-:W-:-:S13]  /*1be0*/  ISETP.GE.OR P6, PT, R18, UR8, P6 ;  /* 0x0000000812007c0c */ /* 0x000fda000b7c6670 */
[----:B0-----:R-:W2:Y:S01]  /*1bf0*/  @!P6 LDC.64 R16, c[0x0][0x390] ;  /* 0x0000e400ff10eb82 */ /* 0x001ea20000000a00 */
[----:B-1----:R-:W-:-:S04]  /*1c00*/  @!P6 IMAD.IADD R15, R0, 0x1, R81 ;  /* 0x00000001000fe824 */ /* 0x002fc800078e0251 */
[----:B--2---:R-:W-:-:S05]  /*1c10*/  @!P6 IMAD.WIDE R14, R15, 0x4, R16 ;  /* 0x000000040f0ee825 */ /* 0x004fca00078e0210 */
[----:B------:R0:W-:Y:S01]  /*1c20*/  @!P6 STG.E desc[UR6][R14.64], R10 ;  /* 0x0000000a0e00e986 */ /* 0x0001e2000c101906 */
[----:B------:R-:W-:-:S04]  /*1c30*/  ISETP.NE.AND P6, PT, R71, RZ, PT ;  /* 0x000000ff4700720c */ /* 0x000fc80003fc5270 */
[----:B------:R-:W-:Y:S01]  /*1c40*/  ISETP.GE.OR P6, PT, R18, UR8, P6 ;  /* 0x0000000812007c0c */ /* 0x000fe2000b7c6670 */
[C---:B0-----:R-:W-:Y:S02]  /*1c50*/  VIADD R10, R86.reuse, 0x60 ;  /* 0x00000060560a7836 */ /* 0x041fe40000000000 */
[----:B------:R-:W-:-:S10]  /*1c60*/  VIADD R86, R86, 0x70 ;  /* 0x0000007056567836 */ /* 0x000fd40000000000 */
        /* <DEDUP_REMOVED lines=20> */
[----:B------:R-:W-:-:S13]  /*1db0*/  ISETP.GE.OR P6, PT, R10, UR8, P6 ;  /* 0x000000080a007c0c */ /* 0x000fda000b7c6670 */
[----:B------:R1:W-:Y:S01]  /*1dc0*/  @!P6 STG.E desc[UR6][R44.64+0x40], R56 ;  /* 0x000040382c00e986 */ /* 0x0003e2000c101906 */
[----:B------:R-:W-:Y:S02]  /*1dd0*/  ISETP.GE.OR P6, PT, R10, UR8, P0 ;  /* 0x000000080a007c0c */ /* 0x000fe400087c6670 */
[----:B------:R-:W-:-:S11]  /*1de0*/  ISETP.GE.OR P0, PT, R86, UR8, P0 ;  /* 0x0000000856007c0c */ /* 0x000fd60008706670 */
        /* <DEDUP_REMOVED lines=16> */
[----:B------:R-:W-:-:S04]  /*1ef0*/  ISETP.NE.AND P6, PT, R78, RZ, PT ;  /* 0x000000ff4e00720c */ /* 0x000fc80003fc5270 */
[----:B------:R-:W-:-:S13]  /*1f00*/  ISETP.GE.OR P6, PT, R86, UR8, P6 ;  /* 0x0000000856007c0c */ /* 0x000fda000b7c6670 */
[----:B0-----:R-:W0:Y:S01]  /*1f10*/  @!P6 LDC.64 R2, c[0x0][0x390] ;  /* 0x0000e400ff02eb82 */ /* 0x001e220000000a00 */
[----:B------:R-:W-:-:S04]  /*1f20*/  @!P6 IMAD.IADD R87, R0, 0x1, R87 ;  /* 0x000000010057e824 */ /* 0x000fc800078e0257 */
[----:B0-----:R-:W-:-:S05]  /*1f30*/  @!P6 IMAD.WIDE R2, R87, 0x4, R2 ;  /* 0x000000045702e825 */ /* 0x001fca00078e0202 */
[----:B------:R1:W-:Y:S01]  /*1f40*/  @!P6 STG.E desc[UR6][R2.64], R63 ;  /* 0x0000003f0200e986 */ /* 0x0003e2000c101906 */
[----:B------:R-:W-:-:S03]  /*1f50*/  ISETP.NE.AND P6, PT, R71, RZ, PT ;  /* 0x000000ff4700720c */ /* 0x000fc60003fc5270 */
[----:B------:R1:W-:Y:S01]  /*1f60*/  @!P0 STG.E desc[UR6][R74.64+0x80], R65 ;  /* 0x000080414a008986 */ /* 0x0003e2000c101906 */
[----:B------:R-:W-:-:S03]  /*1f70*/  ISETP.GE.OR P6, PT, R86, UR8, P6 ;  /* 0x0000000856007c0c */ /* 0x000fc6000b7c6670 */
[----:B------:R1:W-:Y:S04]  /*1f80*/  @!P5 STG.E desc[UR6][R74.64+0xc0], R66 ;  /* 0x0000c0424a00d986 */ /* 0x0003e8000c101906 */
[----:B------:R1:W-:Y:S04]  /*1f90*/  @!P4 STG.E desc[UR6][R74.64+0x100], R67 ;  /* 0x000100434a00c986 */ /* 0x0003e8000c101906 */
[----:B------:R1:W-:Y:S04]  /*1fa0*/  @!P3 STG.E desc[UR6][R74.64+0x140], R68 ;  /* 0x000140444a00b986 */ /* 0x0003e8000c101906 */
[----:B------:R1:W-:Y:S04]  /*1fb0*/  @!P6 STG.E desc[UR6][R74.64+0x40], R64 ;  /* 0x000040404a00e986 */ /* 0x0003e8000c101906 */
[----:B------:R1:W-:Y:S01]  /*1fc0*/  @!P2 STG.E desc[UR6][R74.64+0x180], R69 ;  /* 0x000180454a00a986 */ /* 0x0003e2000c101906 */
[----:B------:R-:W-:Y:S05]  /*1fd0*/  @P1 EXIT ;  /* 0x000000000000194d */ /* 0x000fea0003800000 */
[----:B------:R-:W-:Y:S01]  /*1fe0*/  STG.E desc[UR6][R74.64+0x1c0], R70 ;  /* 0x0001c0464a007986 */ /* 0x000fe2000c101906 */
[----:B------:R-:W-:Y:S05]  /*1ff0*/  EXIT ;  /* 0x000000000000794d */ /* 0x000fea0003800000 */
.L_x_2:
[----:B------:R-:W-:-:S00]  /*2000*/  BRA `(.L_x_2) ;  /* 0xfffffffc00fc7947 */ /* 0x000fc0000383ffff */
[----:B------:R-:W-:-:S00]  /*2010*/  NOP ;  /* 0x0000000000007918 */ /* 0x000fc00000000000 */
        /* <DEDUP_REMOVED lines=14> */
.L_x_3:


//--------------------- .nv.shared.reserved.0     --------------------------
	.section	.nv.shared.reserved.0,"aw",@nobits
	.weak		__nv_reservedSMEM_offset_0_alias
	.size		__nv_reservedSMEM_offset_0_alias, 0, 64
	.other		__nv_reservedSMEM_offset_0_alias,@"STO_CUDA_RESERVED_SHARED STV_DEFAULT"
__nv_reservedSMEM_offset_0_alias:
	.zero		0
	.zero		64


//--------------------- .nv.constant0._Z28matrix_multiplication_kernelPKfS0_Pfiii --------------------------
	.section	.nv.constant0._Z28matrix_multiplication_kernelPKfS0_Pfiii,"a",@progbits
	.sectionflags	@""
	.align	4
.nv.constant0._Z28matrix_multiplication_kernelPKfS0_Pfiii:
	.zero		932


//--------------------- SYMBOLS --------------------------

	.type		.nv.reservedSmem.offset0,@object
	.size		.nv.reservedSmem.offset0,0x4
